//
// Generated by NVIDIA NVVM Compiler
//
// Compiler Build ID: CL-36424714
// Cuda compilation tools, release 13.0, V13.0.88
// Based on NVVM 20.0.0
//

.version 9.0
.target sm_100
.address_size 64

	// .globl	_Z20bitextract_arraycopyPiS_iiS_
// _ZZN3cub18CUB_300001_SM_10006detail4scan16DeviceScanKernelINS2_10policy_hubIiiijN4cuda3std3__44plusIvEEE10Policy1000EN6thrust24THRUST_300001_SM_1000_NS10device_ptrIiEESF_NS0_13ScanTileStateIiLb1EEES9_NS0_8NullTypeEjiLb0ESI_EEvT0_T1_T2_iT3_T4_T5_E12temp_storage has been demoted
// _ZZN3cub18CUB_300001_SM_10006detail4scan16DeviceScanKernelINS2_10policy_hubIiiimN4cuda3std3__44plusIvEEE10Policy1000EN6thrust24THRUST_300001_SM_1000_NS10device_ptrIiEESF_NS0_13ScanTileStateIiLb1EEES9_NS0_8NullTypeEmiLb0ESI_EEvT0_T1_T2_iT3_T4_T5_E12temp_storage has been demoted
.global .align 1 .b8 _ZN34_INTERNAL_1e2507e7_4_k_cu_7916f4774cuda3std3__45__cpo5beginE[1];
.global .align 1 .b8 _ZN34_INTERNAL_1e2507e7_4_k_cu_7916f4774cuda3std3__45__cpo3endE[1];
.global .align 1 .b8 _ZN34_INTERNAL_1e2507e7_4_k_cu_7916f4774cuda3std3__45__cpo6cbeginE[1];
.global .align 1 .b8 _ZN34_INTERNAL_1e2507e7_4_k_cu_7916f4774cuda3std3__45__cpo4cendE[1];
.global .align 1 .b8 _ZN34_INTERNAL_1e2507e7_4_k_cu_7916f4774cuda3std3__45__cpo6rbeginE[1];
.global .align 1 .b8 _ZN34_INTERNAL_1e2507e7_4_k_cu_7916f4774cuda3std3__45__cpo4rendE[1];
.global .align 1 .b8 _ZN34_INTERNAL_1e2507e7_4_k_cu_7916f4774cuda3std3__45__cpo7crbeginE[1];
.global .align 1 .b8 _ZN34_INTERNAL_1e2507e7_4_k_cu_7916f4774cuda3std3__45__cpo5crendE[1];
.global .align 1 .b8 _ZN34_INTERNAL_1e2507e7_4_k_cu_7916f4774cuda3std3__436_GLOBAL__N__1e2507e7_4_k_cu_7916f4776ignoreE[1];
.global .align 1 .b8 _ZN34_INTERNAL_1e2507e7_4_k_cu_7916f4774cuda3std3__419piecewise_constructE[1];
.global .align 1 .b8 _ZN34_INTERNAL_1e2507e7_4_k_cu_7916f4774cuda3std3__48in_placeE[1];
.global .align 1 .b8 _ZN34_INTERNAL_1e2507e7_4_k_cu_7916f4774cuda3std3__420unreachable_sentinelE[1];
.global .align 1 .b8 _ZN34_INTERNAL_1e2507e7_4_k_cu_7916f4774cuda3std3__47nulloptE[1];
.global .align 1 .b8 _ZN34_INTERNAL_1e2507e7_4_k_cu_7916f4774cuda3std3__48unexpectE[1];
.global .align 1 .b8 _ZN34_INTERNAL_1e2507e7_4_k_cu_7916f4774cuda3std6ranges3__45__cpo4swapE[1];
.global .align 1 .b8 _ZN34_INTERNAL_1e2507e7_4_k_cu_7916f4774cuda3std6ranges3__45__cpo9iter_moveE[1];
.global .align 1 .b8 _ZN34_INTERNAL_1e2507e7_4_k_cu_7916f4774cuda3std6ranges3__45__cpo5beginE[1];
.global .align 1 .b8 _ZN34_INTERNAL_1e2507e7_4_k_cu_7916f4774cuda3std6ranges3__45__cpo3endE[1];
.global .align 1 .b8 _ZN34_INTERNAL_1e2507e7_4_k_cu_7916f4774cuda3std6ranges3__45__cpo6cbeginE[1];
.global .align 1 .b8 _ZN34_INTERNAL_1e2507e7_4_k_cu_7916f4774cuda3std6ranges3__45__cpo4cendE[1];
.global .align 1 .b8 _ZN34_INTERNAL_1e2507e7_4_k_cu_7916f4774cuda3std6ranges3__45__cpo7advanceE[1];
.global .align 1 .b8 _ZN34_INTERNAL_1e2507e7_4_k_cu_7916f4774cuda3std6ranges3__45__cpo9iter_swapE[1];
.global .align 1 .b8 _ZN34_INTERNAL_1e2507e7_4_k_cu_7916f4774cuda3std6ranges3__45__cpo4nextE[1];
.global .align 1 .b8 _ZN34_INTERNAL_1e2507e7_4_k_cu_7916f4774cuda3std6ranges3__45__cpo4prevE[1];
.global .align 1 .b8 _ZN34_INTERNAL_1e2507e7_4_k_cu_7916f4774cuda3std6ranges3__45__cpo4dataE[1];
.global .align 1 .b8 _ZN34_INTERNAL_1e2507e7_4_k_cu_7916f4774cuda3std6ranges3__45__cpo5cdataE[1];
.global .align 1 .b8 _ZN34_INTERNAL_1e2507e7_4_k_cu_7916f4774cuda3std6ranges3__45__cpo4sizeE[1];
.global .align 1 .b8 _ZN34_INTERNAL_1e2507e7_4_k_cu_7916f4774cuda3std6ranges3__45__cpo5ssizeE[1];
.global .align 1 .b8 _ZN34_INTERNAL_1e2507e7_4_k_cu_7916f4774cuda3std6ranges3__45__cpo8distanceE[1];
.global .align 1 .b8 _ZN34_INTERNAL_1e2507e7_4_k_cu_7916f4776thrust24THRUST_300001_SM_1000_NS8cuda_cub3parE[1];
.global .align 1 .b8 _ZN34_INTERNAL_1e2507e7_4_k_cu_7916f4776thrust24THRUST_300001_SM_1000_NS8cuda_cub10par_nosyncE[1];
.global .align 1 .b8 _ZN34_INTERNAL_1e2507e7_4_k_cu_7916f4776thrust24THRUST_300001_SM_1000_NS6system6detail10sequential3seqE[1];
.global .align 1 .b8 _ZN34_INTERNAL_1e2507e7_4_k_cu_7916f4776thrust24THRUST_300001_SM_1000_NS12placeholders2_1E[1];
.global .align 1 .b8 _ZN34_INTERNAL_1e2507e7_4_k_cu_7916f4776thrust24THRUST_300001_SM_1000_NS12placeholders2_2E[1];
.global .align 1 .b8 _ZN34_INTERNAL_1e2507e7_4_k_cu_7916f4776thrust24THRUST_300001_SM_1000_NS12placeholders2_3E[1];
.global .align 1 .b8 _ZN34_INTERNAL_1e2507e7_4_k_cu_7916f4776thrust24THRUST_300001_SM_1000_NS12placeholders2_4E[1];
.global .align 1 .b8 _ZN34_INTERNAL_1e2507e7_4_k_cu_7916f4776thrust24THRUST_300001_SM_1000_NS12placeholders2_5E[1];
.global .align 1 .b8 _ZN34_INTERNAL_1e2507e7_4_k_cu_7916f4776thrust24THRUST_300001_SM_1000_NS12placeholders2_6E[1];
.global .align 1 .b8 _ZN34_INTERNAL_1e2507e7_4_k_cu_7916f4776thrust24THRUST_300001_SM_1000_NS12placeholders2_7E[1];
.global .align 1 .b8 _ZN34_INTERNAL_1e2507e7_4_k_cu_7916f4776thrust24THRUST_300001_SM_1000_NS12placeholders2_8E[1];
.global .align 1 .b8 _ZN34_INTERNAL_1e2507e7_4_k_cu_7916f4776thrust24THRUST_300001_SM_1000_NS12placeholders2_9E[1];
.global .align 1 .b8 _ZN34_INTERNAL_1e2507e7_4_k_cu_7916f4776thrust24THRUST_300001_SM_1000_NS12placeholders3_10E[1];
.global .align 1 .b8 _ZN34_INTERNAL_1e2507e7_4_k_cu_7916f4776thrust24THRUST_300001_SM_1000_NS3seqE[1];

.visible .entry _Z20bitextract_arraycopyPiS_iiS_(
	.param .u64 .ptr .align 1 _Z20bitextract_arraycopyPiS_iiS__param_0,
	.param .u64 .ptr .align 1 _Z20bitextract_arraycopyPiS_iiS__param_1,
	.param .u32 _Z20bitextract_arraycopyPiS_iiS__param_2,
	.param .u32 _Z20bitextract_arraycopyPiS_iiS__param_3,
	.param .u64 .ptr .align 1 _Z20bitextract_arraycopyPiS_iiS__param_4
)
{
	.reg .pred 	%p<2>;
	.reg .b32 	%r<11>;
	.reg .b64 	%rd<11>;

	ld.param.u64 	%rd1, [_Z20bitextract_arraycopyPiS_iiS__param_0];
	ld.param.u64 	%rd2, [_Z20bitextract_arraycopyPiS_iiS__param_1];
	ld.param.u32 	%r3, [_Z20bitextract_arraycopyPiS_iiS__param_2];
	ld.param.u32 	%r2, [_Z20bitextract_arraycopyPiS_iiS__param_3];
	ld.param.u64 	%rd3, [_Z20bitextract_arraycopyPiS_iiS__param_4];
	mov.u32 	%r4, %ntid.x;
	mov.u32 	%r5, %ctaid.x;
	mov.u32 	%r6, %tid.x;
	mad.lo.s32 	%r1, %r4, %r5, %r6;
	setp.ge.s32 	%p1, %r1, %r3;
	@%p1 bra 	$L__BB0_2;
	cvta.to.global.u64 	%rd4, %rd1;
	cvta.to.global.u64 	%rd5, %rd3;
	cvta.to.global.u64 	%rd6, %rd2;
	mul.wide.s32 	%rd7, %r1, 4;
	add.s64 	%rd8, %rd4, %rd7;
	ld.global.u32 	%r7, [%rd8];
	shr.u32 	%r8, %r7, %r2;
	and.b32  	%r9, %r8, 1;
	add.s64 	%rd9, %rd5, %rd7;
	st.global.u32 	[%rd9], %r9;
	ld.global.u32 	%r10, [%rd8];
	add.s64 	%rd10, %rd6, %rd7;
	st.global.u32 	[%rd10], %r10;
$L__BB0_2:
	ret;

}
	// .globl	_Z19array_sort_shuffledPiS_S_S_i
.visible .entry _Z19array_sort_shuffledPiS_S_S_i(
	.param .u64 .ptr .align 1 _Z19array_sort_shuffledPiS_S_S_i_param_0,
	.param .u64 .ptr .align 1 _Z19array_sort_shuffledPiS_S_S_i_param_1,
	.param .u64 .ptr .align 1 _Z19array_sort_shuffledPiS_S_S_i_param_2,
	.param .u64 .ptr .align 1 _Z19array_sort_shuffledPiS_S_S_i_param_3,
	.param .u32 _Z19array_sort_shuffledPiS_S_S_i_param_4
)
{
	.reg .pred 	%p<3>;
	.reg .b32 	%r<16>;
	.reg .b64 	%rd<23>;

	ld.param.u64 	%rd5, [_Z19array_sort_shuffledPiS_S_S_i_param_0];
	ld.param.u64 	%rd6, [_Z19array_sort_shuffledPiS_S_S_i_param_1];
	ld.param.u64 	%rd4, [_Z19array_sort_shuffledPiS_S_S_i_param_2];
	ld.param.u64 	%rd7, [_Z19array_sort_shuffledPiS_S_S_i_param_3];
	ld.param.u32 	%r2, [_Z19array_sort_shuffledPiS_S_S_i_param_4];
	cvta.to.global.u64 	%rd1, %rd5;
	cvta.to.global.u64 	%rd2, %rd6;
	cvta.to.global.u64 	%rd3, %rd7;
	mov.u32 	%r3, %ntid.x;
	mov.u32 	%r4, %ctaid.x;
	mov.u32 	%r5, %tid.x;
	mad.lo.s32 	%r1, %r3, %r4, %r5;
	setp.ge.s32 	%p1, %r1, %r2;
	@%p1 bra 	$L__BB1_4;
	cvta.to.global.u64 	%rd8, %rd4;
	mul.wide.s32 	%rd9, %r1, 4;
	add.s64 	%rd10, %rd8, %rd9;
	ld.global.u32 	%r6, [%rd10];
	setp.eq.s32 	%p2, %r6, 0;
	@%p2 bra 	$L__BB1_3;
	mul.wide.s32 	%rd11, %r2, 4;
	add.s64 	%rd12, %rd3, %rd11;
	ld.global.u32 	%r7, [%rd12+-4];
	add.s64 	%rd14, %rd2, %rd9;
	ld.global.u32 	%r8, [%rd14];
	add.s64 	%rd15, %rd3, %rd9;
	ld.global.u32 	%r9, [%rd15];
	not.b32 	%r10, %r7;
	add.s32 	%r11, %r2, %r10;
	add.s32 	%r12, %r11, %r9;
	mul.wide.s32 	%rd16, %r12, 4;
	add.s64 	%rd17, %rd1, %rd16;
	st.global.u32 	[%rd17], %r8;
	bra.uni 	$L__BB1_4;
$L__BB1_3:
	add.s64 	%rd19, %rd2, %rd9;
	ld.global.u32 	%r13, [%rd19];
	add.s64 	%rd20, %rd3, %rd9;
	ld.global.u32 	%r14, [%rd20];
	sub.s32 	%r15, %r1, %r14;
	mul.wide.s32 	%rd21, %r15, 4;
	add.s64 	%rd22, %rd1, %rd21;
	st.global.u32 	[%rd22], %r13;
$L__BB1_4:
	ret;

}
	// .globl	_ZN3cub18CUB_300001_SM_10006detail11EmptyKernelIvEEvv
.visible .entry _ZN3cub18CUB_300001_SM_10006detail11EmptyKernelIvEEvv()
{


	ret;

}
	// .globl	_ZN3cub18CUB_300001_SM_10006detail4scan20DeviceScanInitKernelINS0_13ScanTileStateIiLb1EEEEEvT_i
.visible .entry _ZN3cub18CUB_300001_SM_10006detail4scan20DeviceScanInitKernelINS0_13ScanTileStateIiLb1EEEEEvT_i(
	.param .align 8 .b8 _ZN3cub18CUB_300001_SM_10006detail4scan20DeviceScanInitKernelINS0_13ScanTileStateIiLb1EEEEEvT_i_param_0[8],
	.param .u32 _ZN3cub18CUB_300001_SM_10006detail4scan20DeviceScanInitKernelINS0_13ScanTileStateIiLb1EEEEEvT_i_param_1
)
{
	.reg .pred 	%p<5>;
	.reg .b32 	%r<10>;
	.reg .b64 	%rd<7>;

	ld.param.u64 	%rd2, [_ZN3cub18CUB_300001_SM_10006detail4scan20DeviceScanInitKernelINS0_13ScanTileStateIiLb1EEEEEvT_i_param_0];
	ld.param.u32 	%r4, [_ZN3cub18CUB_300001_SM_10006detail4scan20DeviceScanInitKernelINS0_13ScanTileStateIiLb1EEEEEvT_i_param_1];
	cvta.to.global.u64 	%rd1, %rd2;
	mov.u32 	%r1, %ctaid.x;
	mov.u32 	%r5, %ntid.x;
	mov.u32 	%r2, %tid.x;
	mad.lo.s32 	%r3, %r1, %r5, %r2;
	setp.ge.s32 	%p1, %r3, %r4;
	@%p1 bra 	$L__BB3_2;
	mul.wide.s32 	%rd3, %r3, 8;
	add.s64 	%rd4, %rd1, %rd3;
	mov.b32 	%r6, 0;
	mov.b32 	%r7, 99;
	st.global.v2.u32 	[%rd4+256], {%r7, %r6};
$L__BB3_2:
	setp.ne.s32 	%p2, %r1, 0;
	setp.gt.u32 	%p3, %r2, 31;
	or.pred  	%p4, %p2, %p3;
	@%p4 bra 	$L__BB3_4;
	mul.wide.u32 	%rd5, %r2, 8;
	add.s64 	%rd6, %rd1, %rd5;
	mov.b32 	%r9, 0;
	st.global.v2.u32 	[%rd6], {%r9, %r9};
$L__BB3_4:
	ret;

}
	// .globl	_ZN3cub18CUB_300001_SM_10006detail4scan16DeviceScanKernelINS2_10policy_hubIiiijN4cuda3std3__44plusIvEEE10Policy1000EN6thrust24THRUST_300001_SM_1000_NS10device_ptrIiEESF_NS0_13ScanTileStateIiLb1EEES9_NS0_8NullTypeEjiLb0ESI_EEvT0_T1_T2_iT3_T4_T5_
.visible .entry _ZN3cub18CUB_300001_SM_10006detail4scan16DeviceScanKernelINS2_10policy_hubIiiijN4cuda3std3__44plusIvEEE10Policy1000EN6thrust24THRUST_300001_SM_1000_NS10device_ptrIiEESF_NS0_13ScanTileStateIiLb1EEES9_NS0_8NullTypeEjiLb0ESI_EEvT0_T1_T2_iT3_T4_T5_(
	.param .align 8 .b8 _ZN3cub18CUB_300001_SM_10006detail4scan16DeviceScanKernelINS2_10policy_hubIiiijN4cuda3std3__44plusIvEEE10Policy1000EN6thrust24THRUST_300001_SM_1000_NS10device_ptrIiEESF_NS0_13ScanTileStateIiLb1EEES9_NS0_8NullTypeEjiLb0ESI_EEvT0_T1_T2_iT3_T4_T5__param_0[8],
	.param .align 8 .b8 _ZN3cub18CUB_300001_SM_10006detail4scan16DeviceScanKernelINS2_10policy_hubIiiijN4cuda3std3__44plusIvEEE10Policy1000EN6thrust24THRUST_300001_SM_1000_NS10device_ptrIiEESF_NS0_13ScanTileStateIiLb1EEES9_NS0_8NullTypeEjiLb0ESI_EEvT0_T1_T2_iT3_T4_T5__param_1[8],
	.param .align 8 .b8 _ZN3cub18CUB_300001_SM_10006detail4scan16DeviceScanKernelINS2_10policy_hubIiiijN4cuda3std3__44plusIvEEE10Policy1000EN6thrust24THRUST_300001_SM_1000_NS10device_ptrIiEESF_NS0_13ScanTileStateIiLb1EEES9_NS0_8NullTypeEjiLb0ESI_EEvT0_T1_T2_iT3_T4_T5__param_2[8],
	.param .u32 _ZN3cub18CUB_300001_SM_10006detail4scan16DeviceScanKernelINS2_10policy_hubIiiijN4cuda3std3__44plusIvEEE10Policy1000EN6thrust24THRUST_300001_SM_1000_NS10device_ptrIiEESF_NS0_13ScanTileStateIiLb1EEES9_NS0_8NullTypeEjiLb0ESI_EEvT0_T1_T2_iT3_T4_T5__param_3,
	.param .align 1 .b8 _ZN3cub18CUB_300001_SM_10006detail4scan16DeviceScanKernelINS2_10policy_hubIiiijN4cuda3std3__44plusIvEEE10Policy1000EN6thrust24THRUST_300001_SM_1000_NS10device_ptrIiEESF_NS0_13ScanTileStateIiLb1EEES9_NS0_8NullTypeEjiLb0ESI_EEvT0_T1_T2_iT3_T4_T5__param_4[1],
	.param .align 1 .b8 _ZN3cub18CUB_300001_SM_10006detail4scan16DeviceScanKernelINS2_10policy_hubIiiijN4cuda3std3__44plusIvEEE10Policy1000EN6thrust24THRUST_300001_SM_1000_NS10device_ptrIiEESF_NS0_13ScanTileStateIiLb1EEES9_NS0_8NullTypeEjiLb0ESI_EEvT0_T1_T2_iT3_T4_T5__param_5[1],
	.param .u32 _ZN3cub18CUB_300001_SM_10006detail4scan16DeviceScanKernelINS2_10policy_hubIiiijN4cuda3std3__44plusIvEEE10Policy1000EN6thrust24THRUST_300001_SM_1000_NS10device_ptrIiEESF_NS0_13ScanTileStateIiLb1EEES9_NS0_8NullTypeEjiLb0ESI_EEvT0_T1_T2_iT3_T4_T5__param_6
)
.maxntid 384
{
	.reg .pred 	%p<160>;
	.reg .b32 	%r<1050>;
	.reg .b64 	%rd<55>;
	// demoted variable
	.shared .align 16 .b8 _ZZN3cub18CUB_300001_SM_10006detail4scan16DeviceScanKernelINS2_10policy_hubIiiijN4cuda3std3__44plusIvEEE10Policy1000EN6thrust24THRUST_300001_SM_1000_NS10device_ptrIiEESF_NS0_13ScanTileStateIiLb1EEES9_NS0_8NullTypeEjiLb0ESI_EEvT0_T1_T2_iT3_T4_T5_E12temp_storage[33808];
	ld.param.u64 	%rd1, [_ZN3cub18CUB_300001_SM_10006detail4scan16DeviceScanKernelINS2_10policy_hubIiiijN4cuda3std3__44plusIvEEE10Policy1000EN6thrust24THRUST_300001_SM_1000_NS10device_ptrIiEESF_NS0_13ScanTileStateIiLb1EEES9_NS0_8NullTypeEjiLb0ESI_EEvT0_T1_T2_iT3_T4_T5__param_2];
	ld.param.u64 	%rd13, [_ZN3cub18CUB_300001_SM_10006detail4scan16DeviceScanKernelINS2_10policy_hubIiiijN4cuda3std3__44plusIvEEE10Policy1000EN6thrust24THRUST_300001_SM_1000_NS10device_ptrIiEESF_NS0_13ScanTileStateIiLb1EEES9_NS0_8NullTypeEjiLb0ESI_EEvT0_T1_T2_iT3_T4_T5__param_1];
	ld.param.u64 	%rd14, [_ZN3cub18CUB_300001_SM_10006detail4scan16DeviceScanKernelINS2_10policy_hubIiiijN4cuda3std3__44plusIvEEE10Policy1000EN6thrust24THRUST_300001_SM_1000_NS10device_ptrIiEESF_NS0_13ScanTileStateIiLb1EEES9_NS0_8NullTypeEjiLb0ESI_EEvT0_T1_T2_iT3_T4_T5__param_0];
	ld.param.u32 	%r233, [_ZN3cub18CUB_300001_SM_10006detail4scan16DeviceScanKernelINS2_10policy_hubIiiijN4cuda3std3__44plusIvEEE10Policy1000EN6thrust24THRUST_300001_SM_1000_NS10device_ptrIiEESF_NS0_13ScanTileStateIiLb1EEES9_NS0_8NullTypeEjiLb0ESI_EEvT0_T1_T2_iT3_T4_T5__param_3];
	ld.param.u32 	%r234, [_ZN3cub18CUB_300001_SM_10006detail4scan16DeviceScanKernelINS2_10policy_hubIiiijN4cuda3std3__44plusIvEEE10Policy1000EN6thrust24THRUST_300001_SM_1000_NS10device_ptrIiEESF_NS0_13ScanTileStateIiLb1EEES9_NS0_8NullTypeEjiLb0ESI_EEvT0_T1_T2_iT3_T4_T5__param_6];
	cvta.to.global.u64 	%rd2, %rd14;
	cvta.to.global.u64 	%rd3, %rd13;
	mov.u32 	%r235, %ctaid.x;
	add.s32 	%r998, %r233, %r235;
	mul.lo.s32 	%r2, %r998, 8448;
	sub.s32 	%r3, %r234, %r2;
	setp.lt.u32 	%p1, %r3, 8449;
	@%p1 bra 	$L__BB4_26;
	cvt.u64.u32 	%rd37, %r2;
	mov.u32 	%r4, %tid.x;
	and.b32  	%r642, %r4, 31;
	and.b32  	%r643, %r4, 992;
	mul.lo.s32 	%r644, %r643, 22;
	or.b32  	%r645, %r644, %r642;
	cvt.u64.u32 	%rd38, %r645;
	add.s64 	%rd4, %rd38, %rd37;
	shl.b64 	%rd39, %rd4, 2;
	add.s64 	%rd40, %rd2, %rd39;
	ld.global.u32 	%r646, [%rd40];
	ld.global.u32 	%r647, [%rd40+128];
	ld.global.u32 	%r648, [%rd40+256];
	ld.global.u32 	%r649, [%rd40+384];
	ld.global.u32 	%r650, [%rd40+512];
	ld.global.u32 	%r651, [%rd40+640];
	ld.global.u32 	%r652, [%rd40+768];
	ld.global.u32 	%r653, [%rd40+896];
	ld.global.u32 	%r654, [%rd40+1024];
	ld.global.u32 	%r655, [%rd40+1152];
	ld.global.u32 	%r656, [%rd40+1280];
	ld.global.u32 	%r657, [%rd40+1408];
	ld.global.u32 	%r658, [%rd40+1536];
	ld.global.u32 	%r659, [%rd40+1664];
	ld.global.u32 	%r660, [%rd40+1792];
	ld.global.u32 	%r661, [%rd40+1920];
	ld.global.u32 	%r662, [%rd40+2048];
	ld.global.u32 	%r663, [%rd40+2176];
	ld.global.u32 	%r664, [%rd40+2304];
	ld.global.u32 	%r665, [%rd40+2432];
	ld.global.u32 	%r666, [%rd40+2560];
	ld.global.u32 	%r667, [%rd40+2688];
	// begin inline asm
	mov.u32 %r641, %laneid;
	// end inline asm
	shr.u32 	%r6, %r4, 5;
	mad.lo.s32 	%r668, %r6, 704, %r641;
	shl.b32 	%r669, %r668, 2;
	mov.u32 	%r670, _ZZN3cub18CUB_300001_SM_10006detail4scan16DeviceScanKernelINS2_10policy_hubIiiijN4cuda3std3__44plusIvEEE10Policy1000EN6thrust24THRUST_300001_SM_1000_NS10device_ptrIiEESF_NS0_13ScanTileStateIiLb1EEES9_NS0_8NullTypeEjiLb0ESI_EEvT0_T1_T2_iT3_T4_T5_E12temp_storage;
	add.s32 	%r7, %r670, %r669;
	st.shared.u32 	[%r7], %r646;
	st.shared.u32 	[%r7+128], %r647;
	st.shared.u32 	[%r7+256], %r648;
	st.shared.u32 	[%r7+384], %r649;
	st.shared.u32 	[%r7+512], %r650;
	st.shared.u32 	[%r7+640], %r651;
	st.shared.u32 	[%r7+768], %r652;
	st.shared.u32 	[%r7+896], %r653;
	st.shared.u32 	[%r7+1024], %r654;
	st.shared.u32 	[%r7+1152], %r655;
	st.shared.u32 	[%r7+1280], %r656;
	st.shared.u32 	[%r7+1408], %r657;
	st.shared.u32 	[%r7+1536], %r658;
	st.shared.u32 	[%r7+1664], %r659;
	st.shared.u32 	[%r7+1792], %r660;
	st.shared.u32 	[%r7+1920], %r661;
	st.shared.u32 	[%r7+2048], %r662;
	st.shared.u32 	[%r7+2176], %r663;
	st.shared.u32 	[%r7+2304], %r664;
	st.shared.u32 	[%r7+2432], %r665;
	st.shared.u32 	[%r7+2560], %r666;
	st.shared.u32 	[%r7+2688], %r667;
	bar.warp.sync 	-1;
	mad.lo.s32 	%r8, %r641, 84, %r7;
	ld.shared.v2.u32 	{%r9, %r10}, [%r8];
	ld.shared.v2.u32 	{%r11, %r12}, [%r8+8];
	ld.shared.v2.u32 	{%r13, %r14}, [%r8+16];
	ld.shared.v2.u32 	{%r15, %r16}, [%r8+24];
	ld.shared.v2.u32 	{%r17, %r18}, [%r8+32];
	ld.shared.v2.u32 	{%r19, %r20}, [%r8+40];
	ld.shared.v2.u32 	{%r21, %r22}, [%r8+48];
	ld.shared.v2.u32 	{%r23, %r24}, [%r8+56];
	ld.shared.v2.u32 	{%r25, %r26}, [%r8+64];
	ld.shared.v2.u32 	{%r27, %r28}, [%r8+72];
	ld.shared.v2.u32 	{%r29, %r30}, [%r8+80];
	bar.sync 	0;
	setp.ne.s32 	%p104, %r998, 0;
	@%p104 bra 	$L__BB4_6;
	add.s32 	%r892, %r10, %r9;
	add.s32 	%r893, %r11, %r892;
	add.s32 	%r894, %r12, %r893;
	add.s32 	%r895, %r13, %r894;
	add.s32 	%r896, %r14, %r895;
	add.s32 	%r897, %r15, %r896;
	add.s32 	%r898, %r16, %r897;
	add.s32 	%r899, %r17, %r898;
	add.s32 	%r900, %r18, %r899;
	add.s32 	%r901, %r19, %r900;
	add.s32 	%r902, %r20, %r901;
	add.s32 	%r903, %r21, %r902;
	add.s32 	%r904, %r22, %r903;
	add.s32 	%r905, %r23, %r904;
	add.s32 	%r906, %r24, %r905;
	add.s32 	%r907, %r25, %r906;
	add.s32 	%r908, %r26, %r907;
	add.s32 	%r909, %r27, %r908;
	add.s32 	%r910, %r28, %r909;
	add.s32 	%r911, %r29, %r910;
	add.s32 	%r866, %r30, %r911;
	mov.b32 	%r864, 1;
	mov.b32 	%r889, 0;
	mov.b32 	%r891, -1;
	// begin inline asm
	{  .reg .s32 r0;  .reg .pred p;  shfl.sync.up.b32 r0|p, %r866, %r864, %r889, %r891;  @p add.s32 r0, r0, %r866;  mov.s32 %r862, r0;}
	// end inline asm
	mov.b32 	%r870, 2;
	// begin inline asm
	{  .reg .s32 r0;  .reg .pred p;  shfl.sync.up.b32 r0|p, %r862, %r870, %r889, %r891;  @p add.s32 r0, r0, %r862;  mov.s32 %r868, r0;}
	// end inline asm
	mov.b32 	%r876, 4;
	// begin inline asm
	{  .reg .s32 r0;  .reg .pred p;  shfl.sync.up.b32 r0|p, %r868, %r876, %r889, %r891;  @p add.s32 r0, r0, %r868;  mov.s32 %r874, r0;}
	// end inline asm
	mov.b32 	%r882, 8;
	// begin inline asm
	{  .reg .s32 r0;  .reg .pred p;  shfl.sync.up.b32 r0|p, %r874, %r882, %r889, %r891;  @p add.s32 r0, r0, %r874;  mov.s32 %r880, r0;}
	// end inline asm
	mov.b32 	%r888, 16;
	// begin inline asm
	{  .reg .s32 r0;  .reg .pred p;  shfl.sync.up.b32 r0|p, %r880, %r888, %r889, %r891;  @p add.s32 r0, r0, %r880;  mov.s32 %r886, r0;}
	// end inline asm
	setp.ne.s32 	%p146, %r641, 31;
	@%p146 bra 	$L__BB4_4;
	shl.b32 	%r912, %r6, 2;
	add.s32 	%r914, %r670, %r912;
	st.shared.u32 	[%r914+16], %r886;
$L__BB4_4:
	sub.s32 	%r915, %r886, %r866;
	bar.sync 	0;
	ld.shared.v4.u32 	{%r916, %r917, %r918, %r919}, [_ZZN3cub18CUB_300001_SM_10006detail4scan16DeviceScanKernelINS2_10policy_hubIiiijN4cuda3std3__44plusIvEEE10Policy1000EN6thrust24THRUST_300001_SM_1000_NS10device_ptrIiEESF_NS0_13ScanTileStateIiLb1EEES9_NS0_8NullTypeEjiLb0ESI_EEvT0_T1_T2_iT3_T4_T5_E12temp_storage+16];
	add.s32 	%r920, %r917, %r916;
	setp.eq.s32 	%p147, %r6, 2;
	selp.b32 	%r921, %r920, %r916, %p147;
	add.s32 	%r922, %r920, %r918;
	setp.eq.s32 	%p148, %r6, 3;
	selp.b32 	%r923, %r922, %r921, %p148;
	add.s32 	%r924, %r922, %r919;
	setp.eq.s32 	%p149, %r6, 4;
	selp.b32 	%r925, %r924, %r923, %p149;
	ld.shared.v4.u32 	{%r926, %r927, %r928, %r929}, [_ZZN3cub18CUB_300001_SM_10006detail4scan16DeviceScanKernelINS2_10policy_hubIiiijN4cuda3std3__44plusIvEEE10Policy1000EN6thrust24THRUST_300001_SM_1000_NS10device_ptrIiEESF_NS0_13ScanTileStateIiLb1EEES9_NS0_8NullTypeEjiLb0ESI_EEvT0_T1_T2_iT3_T4_T5_E12temp_storage+32];
	add.s32 	%r930, %r924, %r926;
	setp.eq.s32 	%p150, %r6, 5;
	selp.b32 	%r931, %r930, %r925, %p150;
	add.s32 	%r932, %r930, %r927;
	setp.eq.s32 	%p151, %r6, 6;
	selp.b32 	%r933, %r932, %r931, %p151;
	add.s32 	%r934, %r932, %r928;
	setp.eq.s32 	%p152, %r6, 7;
	selp.b32 	%r935, %r934, %r933, %p152;
	add.s32 	%r936, %r934, %r929;
	setp.eq.s32 	%p153, %r6, 8;
	selp.b32 	%r937, %r936, %r935, %p153;
	ld.shared.v4.u32 	{%r938, %r939, %r940, %r941}, [_ZZN3cub18CUB_300001_SM_10006detail4scan16DeviceScanKernelINS2_10policy_hubIiiijN4cuda3std3__44plusIvEEE10Policy1000EN6thrust24THRUST_300001_SM_1000_NS10device_ptrIiEESF_NS0_13ScanTileStateIiLb1EEES9_NS0_8NullTypeEjiLb0ESI_EEvT0_T1_T2_iT3_T4_T5_E12temp_storage+48];
	add.s32 	%r942, %r936, %r938;
	setp.eq.s32 	%p154, %r6, 9;
	selp.b32 	%r943, %r942, %r937, %p154;
	add.s32 	%r944, %r942, %r939;
	setp.eq.s32 	%p155, %r6, 10;
	selp.b32 	%r945, %r944, %r943, %p155;
	add.s32 	%r946, %r944, %r940;
	setp.eq.s32 	%p156, %r6, 11;
	selp.b32 	%r947, %r946, %r945, %p156;
	add.s32 	%r33, %r946, %r941;
	setp.lt.u32 	%p157, %r4, 32;
	setp.eq.s32 	%p158, %r641, 0;
	selp.b32 	%r948, 0, %r915, %p158;
	add.s32 	%r949, %r947, %r948;
	selp.b32 	%r1012, %r915, %r949, %p157;
	setp.ne.s32 	%p159, %r4, 0;
	@%p159 bra 	$L__BB4_25;
	add.s64 	%rd52, %rd1, 256;
	mov.b32 	%r950, 101;
	// begin inline asm
	st.relaxed.gpu.v2.u32 [%rd52], {%r950, %r33};
	// end inline asm
	mov.b32 	%r1012, 0;
	bra.uni 	$L__BB4_25;
$L__BB4_6:
	add.s32 	%r701, %r10, %r9;
	add.s32 	%r702, %r11, %r701;
	add.s32 	%r703, %r12, %r702;
	add.s32 	%r704, %r13, %r703;
	add.s32 	%r705, %r14, %r704;
	add.s32 	%r706, %r15, %r705;
	add.s32 	%r707, %r16, %r706;
	add.s32 	%r708, %r17, %r707;
	add.s32 	%r709, %r18, %r708;
	add.s32 	%r710, %r19, %r709;
	add.s32 	%r711, %r20, %r710;
	add.s32 	%r712, %r21, %r711;
	add.s32 	%r713, %r22, %r712;
	add.s32 	%r714, %r23, %r713;
	add.s32 	%r715, %r24, %r714;
	add.s32 	%r716, %r25, %r715;
	add.s32 	%r717, %r26, %r716;
	add.s32 	%r718, %r27, %r717;
	add.s32 	%r719, %r28, %r718;
	add.s32 	%r720, %r29, %r719;
	add.s32 	%r675, %r30, %r720;
	mov.b32 	%r673, 1;
	mov.b32 	%r698, 0;
	mov.b32 	%r700, -1;
	// begin inline asm
	{  .reg .s32 r0;  .reg .pred p;  shfl.sync.up.b32 r0|p, %r675, %r673, %r698, %r700;  @p add.s32 r0, r0, %r675;  mov.s32 %r671, r0;}
	// end inline asm
	mov.b32 	%r679, 2;
	// begin inline asm
	{  .reg .s32 r0;  .reg .pred p;  shfl.sync.up.b32 r0|p, %r671, %r679, %r698, %r700;  @p add.s32 r0, r0, %r671;  mov.s32 %r677, r0;}
	// end inline asm
	mov.b32 	%r685, 4;
	// begin inline asm
	{  .reg .s32 r0;  .reg .pred p;  shfl.sync.up.b32 r0|p, %r677, %r685, %r698, %r700;  @p add.s32 r0, r0, %r677;  mov.s32 %r683, r0;}
	// end inline asm
	mov.b32 	%r691, 8;
	// begin inline asm
	{  .reg .s32 r0;  .reg .pred p;  shfl.sync.up.b32 r0|p, %r683, %r691, %r698, %r700;  @p add.s32 r0, r0, %r683;  mov.s32 %r689, r0;}
	// end inline asm
	mov.b32 	%r697, 16;
	// begin inline asm
	{  .reg .s32 r0;  .reg .pred p;  shfl.sync.up.b32 r0|p, %r689, %r697, %r698, %r700;  @p add.s32 r0, r0, %r689;  mov.s32 %r695, r0;}
	// end inline asm
	setp.ne.s32 	%p105, %r641, 31;
	@%p105 bra 	$L__BB4_8;
	shl.b32 	%r721, %r6, 2;
	add.s32 	%r723, %r670, %r721;
	st.shared.u32 	[%r723+16], %r695;
$L__BB4_8:
	sub.s32 	%r724, %r695, %r675;
	bar.sync 	0;
	ld.shared.v4.u32 	{%r725, %r726, %r727, %r728}, [_ZZN3cub18CUB_300001_SM_10006detail4scan16DeviceScanKernelINS2_10policy_hubIiiijN4cuda3std3__44plusIvEEE10Policy1000EN6thrust24THRUST_300001_SM_1000_NS10device_ptrIiEESF_NS0_13ScanTileStateIiLb1EEES9_NS0_8NullTypeEjiLb0ESI_EEvT0_T1_T2_iT3_T4_T5_E12temp_storage+16];
	add.s32 	%r729, %r726, %r725;
	setp.eq.s32 	%p106, %r6, 2;
	selp.b32 	%r730, %r729, %r725, %p106;
	add.s32 	%r731, %r729, %r727;
	setp.eq.s32 	%p107, %r6, 3;
	selp.b32 	%r732, %r731, %r730, %p107;
	add.s32 	%r733, %r731, %r728;
	setp.eq.s32 	%p108, %r6, 4;
	selp.b32 	%r734, %r733, %r732, %p108;
	ld.shared.v4.u32 	{%r735, %r736, %r737, %r738}, [_ZZN3cub18CUB_300001_SM_10006detail4scan16DeviceScanKernelINS2_10policy_hubIiiijN4cuda3std3__44plusIvEEE10Policy1000EN6thrust24THRUST_300001_SM_1000_NS10device_ptrIiEESF_NS0_13ScanTileStateIiLb1EEES9_NS0_8NullTypeEjiLb0ESI_EEvT0_T1_T2_iT3_T4_T5_E12temp_storage+32];
	add.s32 	%r739, %r733, %r735;
	setp.eq.s32 	%p109, %r6, 5;
	selp.b32 	%r740, %r739, %r734, %p109;
	add.s32 	%r741, %r739, %r736;
	setp.eq.s32 	%p110, %r6, 6;
	selp.b32 	%r742, %r741, %r740, %p110;
	add.s32 	%r743, %r741, %r737;
	setp.eq.s32 	%p111, %r6, 7;
	selp.b32 	%r744, %r743, %r742, %p111;
	add.s32 	%r745, %r743, %r738;
	setp.eq.s32 	%p112, %r6, 8;
	selp.b32 	%r746, %r745, %r744, %p112;
	ld.shared.v4.u32 	{%r747, %r748, %r749, %r750}, [_ZZN3cub18CUB_300001_SM_10006detail4scan16DeviceScanKernelINS2_10policy_hubIiiijN4cuda3std3__44plusIvEEE10Policy1000EN6thrust24THRUST_300001_SM_1000_NS10device_ptrIiEESF_NS0_13ScanTileStateIiLb1EEES9_NS0_8NullTypeEjiLb0ESI_EEvT0_T1_T2_iT3_T4_T5_E12temp_storage+48];
	add.s32 	%r751, %r745, %r747;
	setp.eq.s32 	%p113, %r6, 9;
	selp.b32 	%r752, %r751, %r746, %p113;
	add.s32 	%r753, %r751, %r748;
	setp.eq.s32 	%p114, %r6, 10;
	selp.b32 	%r754, %r753, %r752, %p114;
	add.s32 	%r755, %r753, %r749;
	setp.eq.s32 	%p115, %r6, 11;
	selp.b32 	%r756, %r755, %r754, %p115;
	add.s32 	%r37, %r755, %r750;
	setp.gt.u32 	%p116, %r4, 31;
	setp.lt.u32 	%p117, %r4, 32;
	setp.eq.s32 	%p118, %r641, 0;
	selp.b32 	%r757, 0, %r724, %p118;
	add.s32 	%r1011, %r756, %r757;
	selp.b32 	%r39, %r724, %r1011, %p117;
	@%p116 bra 	$L__BB4_24;
	setp.ne.s32 	%p119, %r4, 0;
	mul.wide.s32 	%rd41, %r998, 8;
	add.s64 	%rd5, %rd1, %rd41;
	@%p119 bra 	$L__BB4_11;
	st.shared.u32 	[_ZZN3cub18CUB_300001_SM_10006detail4scan16DeviceScanKernelINS2_10policy_hubIiiijN4cuda3std3__44plusIvEEE10Policy1000EN6thrust24THRUST_300001_SM_1000_NS10device_ptrIiEESF_NS0_13ScanTileStateIiLb1EEES9_NS0_8NullTypeEjiLb0ESI_EEvT0_T1_T2_iT3_T4_T5_E12temp_storage+12], %r37;
	add.s64 	%rd42, %rd5, 256;
	mov.b32 	%r758, 100;
	// begin inline asm
	st.relaxed.gpu.v2.u32 [%rd42], {%r758, %r37};
	// end inline asm
$L__BB4_11:
	not.b32 	%r764, %r4;
	add.s32 	%r1006, %r998, %r764;
	mov.b32 	%r760, 830;
	// begin inline asm
	nanosleep.u32 %r760;
	// end inline asm
	mul.wide.s32 	%rd44, %r1006, 8;
	add.s64 	%rd45, %rd1, %rd44;
	add.s64 	%rd43, %rd45, 256;
	// begin inline asm
	ld.relaxed.gpu.v2.u32 {%r1008, %r1000}, [%rd43];
	// end inline asm
	mov.b32 	%r1001, 952;
$L__BB4_12:
	setp.eq.s32 	%p120, %r1008, 99;
	mov.b32 	%r765, -1;
	vote.sync.any.pred 	%p121, %p120, %r765;
	not.pred 	%p122, %p121;
	@%p122 bra 	$L__BB4_14;
	mul.lo.s32 	%r860, %r998, 16807;
	and.b32  	%r998, %r860, 2147483647;
	add.s32 	%r861, %r1001, 1;
	rem.u32 	%r857, %r998, %r861;
	// begin inline asm
	nanosleep.u32 %r857;
	// end inline asm
	shr.u32 	%r1001, %r1001, 1;
	// begin inline asm
	ld.relaxed.gpu.v2.u32 {%r1008, %r1000}, [%rd43];
	// end inline asm
	bra.uni 	$L__BB4_12;
$L__BB4_14:
	setp.eq.s32 	%p123, %r1008, 101;
	mov.b32 	%r792, -1;
	vote.sync.ballot.b32 	%r794, %p123, %r792;
	// begin inline asm
	mov.u32 %r767, %lanemask_ge;
	// end inline asm
	and.b32  	%r795, %r794, %r767;
	or.b32  	%r796, %r795, -2147483648;
	add.s32 	%r797, %r796, -1;
	not.b32 	%r798, %r796;
	and.b32  	%r799, %r798, %r797;
	popc.b32 	%r771, %r799;
	mov.b32 	%r770, 1;
	// begin inline asm
	shfl.sync.down.b32 %r768, %r1000, %r770, %r771, %r792;
	// end inline asm
	setp.lt.s32 	%p125, %r641, %r771;
	selp.b32 	%r800, %r768, 0, %p125;
	add.s32 	%r774, %r800, %r1000;
	mov.b32 	%r775, 2;
	// begin inline asm
	shfl.sync.down.b32 %r773, %r774, %r775, %r771, %r792;
	// end inline asm
	add.s32 	%r54, %r641, 2;
	setp.gt.s32 	%p126, %r54, %r771;
	selp.b32 	%r801, 0, %r773, %p126;
	add.s32 	%r779, %r774, %r801;
	mov.b32 	%r780, 4;
	// begin inline asm
	shfl.sync.down.b32 %r778, %r779, %r780, %r771, %r792;
	// end inline asm
	add.s32 	%r55, %r641, 4;
	setp.gt.s32 	%p127, %r55, %r771;
	selp.b32 	%r802, 0, %r778, %p127;
	add.s32 	%r784, %r779, %r802;
	mov.b32 	%r785, 8;
	// begin inline asm
	shfl.sync.down.b32 %r783, %r784, %r785, %r771, %r792;
	// end inline asm
	add.s32 	%r56, %r641, 8;
	setp.gt.s32 	%p128, %r56, %r771;
	selp.b32 	%r803, 0, %r783, %p128;
	add.s32 	%r789, %r784, %r803;
	mov.b32 	%r790, 16;
	// begin inline asm
	shfl.sync.down.b32 %r788, %r789, %r790, %r771, %r792;
	// end inline asm
	add.s32 	%r57, %r641, 16;
	setp.gt.s32 	%p129, %r57, %r771;
	selp.b32 	%r804, 0, %r788, %p129;
	add.s32 	%r1005, %r789, %r804;
	add.s64 	%rd7, %rd1, 256;
	mov.b32 	%r1002, 952;
$L__BB4_15:
	setp.ne.s32 	%p130, %r1008, 101;
	mov.b32 	%r805, -1;
	vote.sync.all.pred 	%p131, %p130, %r805;
	not.pred 	%p132, %p131;
	@%p132 bra 	$L__BB4_20;
	shr.u32 	%r1002, %r1002, 1;
	mul.wide.s32 	%rd48, %r1006, 8;
	add.s64 	%rd49, %rd7, %rd48;
	add.s64 	%rd47, %rd49, -256;
	// begin inline asm
	ld.relaxed.gpu.v2.u32 {%r1008, %r1009}, [%rd47];
	// end inline asm
	mov.u32 	%r1010, %r1002;
$L__BB4_17:
	setp.eq.s32 	%p136, %r1008, 99;
	mov.b32 	%r813, -1;
	vote.sync.any.pred 	%p137, %p136, %r813;
	not.pred 	%p138, %p137;
	@%p138 bra 	$L__BB4_19;
	mul.lo.s32 	%r855, %r998, 16807;
	and.b32  	%r998, %r855, 2147483647;
	add.s32 	%r856, %r1010, 1;
	rem.u32 	%r852, %r998, %r856;
	// begin inline asm
	nanosleep.u32 %r852;
	// end inline asm
	shr.u32 	%r1010, %r1010, 1;
	// begin inline asm
	ld.relaxed.gpu.v2.u32 {%r1008, %r1009}, [%rd47];
	// end inline asm
	bra.uni 	$L__BB4_17;
$L__BB4_19:
	setp.eq.s32 	%p139, %r1008, 101;
	mov.b32 	%r839, -1;
	vote.sync.ballot.b32 	%r840, %p139, %r839;
	and.b32  	%r841, %r840, %r767;
	or.b32  	%r842, %r841, -2147483648;
	add.s32 	%r843, %r842, -1;
	not.b32 	%r844, %r842;
	and.b32  	%r845, %r844, %r843;
	popc.b32 	%r818, %r845;
	mov.b32 	%r817, 1;
	// begin inline asm
	shfl.sync.down.b32 %r815, %r1009, %r817, %r818, %r839;
	// end inline asm
	setp.lt.s32 	%p141, %r641, %r818;
	selp.b32 	%r846, %r815, 0, %p141;
	add.s32 	%r821, %r846, %r1009;
	mov.b32 	%r822, 2;
	// begin inline asm
	shfl.sync.down.b32 %r820, %r821, %r822, %r818, %r839;
	// end inline asm
	setp.gt.s32 	%p142, %r54, %r818;
	selp.b32 	%r847, 0, %r820, %p142;
	add.s32 	%r826, %r821, %r847;
	mov.b32 	%r827, 4;
	// begin inline asm
	shfl.sync.down.b32 %r825, %r826, %r827, %r818, %r839;
	// end inline asm
	setp.gt.s32 	%p143, %r55, %r818;
	selp.b32 	%r848, 0, %r825, %p143;
	add.s32 	%r831, %r826, %r848;
	mov.b32 	%r832, 8;
	// begin inline asm
	shfl.sync.down.b32 %r830, %r831, %r832, %r818, %r839;
	// end inline asm
	setp.gt.s32 	%p144, %r56, %r818;
	selp.b32 	%r849, 0, %r830, %p144;
	add.s32 	%r836, %r831, %r849;
	mov.b32 	%r837, 16;
	// begin inline asm
	shfl.sync.down.b32 %r835, %r836, %r837, %r818, %r839;
	// end inline asm
	setp.gt.s32 	%p145, %r57, %r818;
	selp.b32 	%r850, 0, %r835, %p145;
	add.s32 	%r851, %r850, %r1005;
	add.s32 	%r1005, %r851, %r836;
	add.s32 	%r1006, %r1006, -32;
	bra.uni 	$L__BB4_15;
$L__BB4_20:
	@%p119 bra 	$L__BB4_22;
	add.s32 	%r808, %r1005, %r37;
	add.s64 	%rd46, %rd5, 256;
	mov.b32 	%r807, 101;
	// begin inline asm
	st.relaxed.gpu.v2.u32 [%rd46], {%r807, %r808};
	// end inline asm
	st.shared.u32 	[_ZZN3cub18CUB_300001_SM_10006detail4scan16DeviceScanKernelINS2_10policy_hubIiiijN4cuda3std3__44plusIvEEE10Policy1000EN6thrust24THRUST_300001_SM_1000_NS10device_ptrIiEESF_NS0_13ScanTileStateIiLb1EEES9_NS0_8NullTypeEjiLb0ESI_EEvT0_T1_T2_iT3_T4_T5_E12temp_storage+4], %r1005;
	st.shared.u32 	[_ZZN3cub18CUB_300001_SM_10006detail4scan16DeviceScanKernelINS2_10policy_hubIiiijN4cuda3std3__44plusIvEEE10Policy1000EN6thrust24THRUST_300001_SM_1000_NS10device_ptrIiEESF_NS0_13ScanTileStateIiLb1EEES9_NS0_8NullTypeEjiLb0ESI_EEvT0_T1_T2_iT3_T4_T5_E12temp_storage+8], %r808;
$L__BB4_22:
	setp.ne.s32 	%p134, %r641, 0;
	mov.u32 	%r1011, %r39;
	@%p134 bra 	$L__BB4_24;
	st.shared.u32 	[_ZZN3cub18CUB_300001_SM_10006detail4scan16DeviceScanKernelINS2_10policy_hubIiiijN4cuda3std3__44plusIvEEE10Policy1000EN6thrust24THRUST_300001_SM_1000_NS10device_ptrIiEESF_NS0_13ScanTileStateIiLb1EEES9_NS0_8NullTypeEjiLb0ESI_EEvT0_T1_T2_iT3_T4_T5_E12temp_storage+76], %r1005;
	mov.u32 	%r1011, %r1005;
$L__BB4_24:
	bar.sync 	0;
	setp.eq.s32 	%p135, %r4, 0;
	ld.shared.u32 	%r809, [_ZZN3cub18CUB_300001_SM_10006detail4scan16DeviceScanKernelINS2_10policy_hubIiiijN4cuda3std3__44plusIvEEE10Policy1000EN6thrust24THRUST_300001_SM_1000_NS10device_ptrIiEESF_NS0_13ScanTileStateIiLb1EEES9_NS0_8NullTypeEjiLb0ESI_EEvT0_T1_T2_iT3_T4_T5_E12temp_storage+76];
	selp.b32 	%r810, 0, %r809, %p135;
	add.s32 	%r1012, %r810, %r1011;
$L__BB4_25:
	add.s32 	%r953, %r1012, %r9;
	add.s32 	%r954, %r10, %r953;
	add.s32 	%r955, %r11, %r954;
	add.s32 	%r956, %r12, %r955;
	add.s32 	%r957, %r13, %r956;
	add.s32 	%r958, %r14, %r957;
	add.s32 	%r959, %r15, %r958;
	add.s32 	%r960, %r16, %r959;
	add.s32 	%r961, %r17, %r960;
	add.s32 	%r962, %r18, %r961;
	add.s32 	%r963, %r19, %r962;
	add.s32 	%r964, %r20, %r963;
	add.s32 	%r965, %r21, %r964;
	add.s32 	%r966, %r22, %r965;
	add.s32 	%r967, %r23, %r966;
	add.s32 	%r968, %r24, %r967;
	add.s32 	%r969, %r25, %r968;
	add.s32 	%r970, %r26, %r969;
	add.s32 	%r971, %r27, %r970;
	add.s32 	%r972, %r28, %r971;
	add.s32 	%r973, %r29, %r972;
	add.s32 	%r974, %r30, %r973;
	bar.sync 	0;
	st.shared.v2.u32 	[%r8], {%r953, %r954};
	st.shared.v2.u32 	[%r8+8], {%r955, %r956};
	st.shared.v2.u32 	[%r8+16], {%r957, %r958};
	st.shared.v2.u32 	[%r8+24], {%r959, %r960};
	st.shared.v2.u32 	[%r8+32], {%r961, %r962};
	st.shared.v2.u32 	[%r8+40], {%r963, %r964};
	st.shared.v2.u32 	[%r8+48], {%r965, %r966};
	st.shared.v2.u32 	[%r8+56], {%r967, %r968};
	st.shared.v2.u32 	[%r8+64], {%r969, %r970};
	st.shared.v2.u32 	[%r8+72], {%r971, %r972};
	st.shared.v2.u32 	[%r8+80], {%r973, %r974};
	bar.warp.sync 	-1;
	ld.shared.u32 	%r975, [%r7];
	ld.shared.u32 	%r976, [%r7+128];
	ld.shared.u32 	%r977, [%r7+256];
	ld.shared.u32 	%r978, [%r7+384];
	ld.shared.u32 	%r979, [%r7+512];
	ld.shared.u32 	%r980, [%r7+640];
	ld.shared.u32 	%r981, [%r7+768];
	ld.shared.u32 	%r982, [%r7+896];
	ld.shared.u32 	%r983, [%r7+1024];
	ld.shared.u32 	%r984, [%r7+1152];
	ld.shared.u32 	%r985, [%r7+1280];
	ld.shared.u32 	%r986, [%r7+1408];
	ld.shared.u32 	%r987, [%r7+1536];
	ld.shared.u32 	%r988, [%r7+1664];
	ld.shared.u32 	%r989, [%r7+1792];
	ld.shared.u32 	%r990, [%r7+1920];
	ld.shared.u32 	%r991, [%r7+2048];
	ld.shared.u32 	%r992, [%r7+2176];
	ld.shared.u32 	%r993, [%r7+2304];
	ld.shared.u32 	%r994, [%r7+2432];
	ld.shared.u32 	%r995, [%r7+2560];
	ld.shared.u32 	%r996, [%r7+2688];
	add.s64 	%rd54, %rd3, %rd39;
	st.global.u32 	[%rd54], %r975;
	st.global.u32 	[%rd54+128], %r976;
	st.global.u32 	[%rd54+256], %r977;
	st.global.u32 	[%rd54+384], %r978;
	st.global.u32 	[%rd54+512], %r979;
	st.global.u32 	[%rd54+640], %r980;
	st.global.u32 	[%rd54+768], %r981;
	st.global.u32 	[%rd54+896], %r982;
	st.global.u32 	[%rd54+1024], %r983;
	st.global.u32 	[%rd54+1152], %r984;
	st.global.u32 	[%rd54+1280], %r985;
	st.global.u32 	[%rd54+1408], %r986;
	st.global.u32 	[%rd54+1536], %r987;
	st.global.u32 	[%rd54+1664], %r988;
	st.global.u32 	[%rd54+1792], %r989;
	st.global.u32 	[%rd54+1920], %r990;
	st.global.u32 	[%rd54+2048], %r991;
	st.global.u32 	[%rd54+2176], %r992;
	st.global.u32 	[%rd54+2304], %r993;
	st.global.u32 	[%rd54+2432], %r994;
	st.global.u32 	[%rd54+2560], %r995;
	st.global.u32 	[%rd54+2688], %r996;
	bra.uni 	$L__BB4_140;
$L__BB4_26:
	setp.eq.s32 	%p2, %r3, 0;
	@%p2 bra 	$L__BB4_140;
	mul.wide.u32 	%rd15, %r2, 4;
	add.s64 	%rd16, %rd2, %rd15;
	mov.u32 	%r82, %tid.x;
	ld.global.u32 	%r1034, [%rd16];
	and.b32  	%r236, %r82, 31;
	and.b32  	%r237, %r82, 992;
	mul.lo.s32 	%r238, %r237, 22;
	or.b32  	%r84, %r238, %r236;
	setp.ge.u32 	%p3, %r84, %r3;
	shl.b32 	%r239, %r84, 2;
	cvt.u64.u32 	%rd17, %r239;
	add.s64 	%rd9, %rd16, %rd17;
	mov.u32 	%r1013, %r1034;
	@%p3 bra 	$L__BB4_29;
	ld.global.u32 	%r1013, [%rd9];
$L__BB4_29:
	add.s32 	%r240, %r84, 32;
	setp.ge.u32 	%p4, %r240, %r3;
	mov.u32 	%r1014, %r1034;
	@%p4 bra 	$L__BB4_31;
	ld.global.u32 	%r1014, [%rd9+128];
$L__BB4_31:
	add.s32 	%r89, %r84, 64;
	setp.ge.u32 	%p5, %r89, %r3;
	mov.u32 	%r1015, %r1034;
	@%p5 bra 	$L__BB4_33;
	ld.global.u32 	%r1015, [%rd9+256];
$L__BB4_33:
	add.s32 	%r92, %r84, 96;
	setp.ge.u32 	%p6, %r92, %r3;
	mov.u32 	%r1016, %r1034;
	@%p6 bra 	$L__BB4_35;
	ld.global.u32 	%r1016, [%rd9+384];
$L__BB4_35:
	add.s32 	%r241, %r84, 128;
	setp.ge.u32 	%p7, %r241, %r3;
	mov.u32 	%r1017, %r1034;
	@%p7 bra 	$L__BB4_37;
	ld.global.u32 	%r1017, [%rd9+512];
$L__BB4_37:
	add.s32 	%r242, %r84, 160;
	setp.ge.u32 	%p8, %r242, %r3;
	mov.u32 	%r1018, %r1034;
	@%p8 bra 	$L__BB4_39;
	ld.global.u32 	%r1018, [%rd9+640];
$L__BB4_39:
	add.s32 	%r243, %r84, 192;
	setp.ge.u32 	%p9, %r243, %r3;
	mov.u32 	%r1019, %r1034;
	@%p9 bra 	$L__BB4_41;
	ld.global.u32 	%r1019, [%rd9+768];
$L__BB4_41:
	add.s32 	%r101, %r84, 224;
	setp.ge.u32 	%p10, %r101, %r3;
	mov.u32 	%r1020, %r1034;
	@%p10 bra 	$L__BB4_43;
	ld.global.u32 	%r1020, [%rd9+896];
$L__BB4_43:
	add.s32 	%r244, %r84, 256;
	setp.ge.u32 	%p11, %r244, %r3;
	mov.u32 	%r1021, %r1034;
	@%p11 bra 	$L__BB4_45;
	ld.global.u32 	%r1021, [%rd9+1024];
$L__BB4_45:
	add.s32 	%r245, %r84, 288;
	setp.ge.u32 	%p12, %r245, %r3;
	mov.u32 	%r1022, %r1034;
	@%p12 bra 	$L__BB4_47;
	ld.global.u32 	%r1022, [%rd9+1152];
$L__BB4_47:
	add.s32 	%r246, %r84, 320;
	setp.ge.u32 	%p13, %r246, %r3;
	mov.u32 	%r1023, %r1034;
	@%p13 bra 	$L__BB4_49;
	ld.global.u32 	%r1023, [%rd9+1280];
$L__BB4_49:
	add.s32 	%r110, %r84, 352;
	setp.ge.u32 	%p14, %r110, %r3;
	mov.u32 	%r1024, %r1034;
	@%p14 bra 	$L__BB4_51;
	ld.global.u32 	%r1024, [%rd9+1408];
$L__BB4_51:
	add.s32 	%r113, %r84, 384;
	setp.ge.u32 	%p15, %r113, %r3;
	mov.u32 	%r1025, %r1034;
	@%p15 bra 	$L__BB4_53;
	ld.global.u32 	%r1025, [%rd9+1536];
$L__BB4_53:
	add.s32 	%r116, %r84, 416;
	setp.ge.u32 	%p16, %r116, %r3;
	mov.u32 	%r1026, %r1034;
	@%p16 bra 	$L__BB4_55;
	ld.global.u32 	%r1026, [%rd9+1664];
$L__BB4_55:
	add.s32 	%r119, %r84, 448;
	setp.ge.u32 	%p17, %r119, %r3;
	mov.u32 	%r1027, %r1034;
	@%p17 bra 	$L__BB4_57;
	ld.global.u32 	%r1027, [%rd9+1792];
$L__BB4_57:
	add.s32 	%r247, %r84, 480;
	setp.ge.u32 	%p18, %r247, %r3;
	mov.u32 	%r1028, %r1034;
	@%p18 bra 	$L__BB4_59;
	ld.global.u32 	%r1028, [%rd9+1920];
$L__BB4_59:
	add.s32 	%r248, %r84, 512;
	setp.ge.u32 	%p19, %r248, %r3;
	mov.u32 	%r1029, %r1034;
	@%p19 bra 	$L__BB4_61;
	ld.global.u32 	%r1029, [%rd9+2048];
$L__BB4_61:
	add.s32 	%r126, %r84, 544;
	setp.ge.u32 	%p20, %r126, %r3;
	mov.u32 	%r1030, %r1034;
	@%p20 bra 	$L__BB4_63;
	ld.global.u32 	%r1030, [%rd9+2176];
$L__BB4_63:
	add.s32 	%r249, %r84, 576;
	setp.ge.u32 	%p21, %r249, %r3;
	mov.u32 	%r1031, %r1034;
	@%p21 bra 	$L__BB4_65;
	ld.global.u32 	%r1031, [%rd9+2304];
$L__BB4_65:
	add.s32 	%r131, %r84, 608;
	setp.ge.u32 	%p22, %r131, %r3;
	mov.u32 	%r1032, %r1034;
	@%p22 bra 	$L__BB4_67;
	ld.global.u32 	%r1032, [%rd9+2432];
$L__BB4_67:
	add.s32 	%r250, %r84, 640;
	setp.ge.u32 	%p23, %r250, %r3;
	mov.u32 	%r1033, %r1034;
	@%p23 bra 	$L__BB4_69;
	ld.global.u32 	%r1033, [%rd9+2560];
$L__BB4_69:
	add.s32 	%r251, %r84, 672;
	setp.ge.u32 	%p24, %r251, %r3;
	@%p24 bra 	$L__BB4_71;
	ld.global.u32 	%r1034, [%rd9+2688];
$L__BB4_71:
	// begin inline asm
	mov.u32 %r252, %laneid;
	// end inline asm
	shr.u32 	%r139, %r82, 5;
	mad.lo.s32 	%r253, %r139, 704, %r252;
	shl.b32 	%r254, %r253, 2;
	mov.u32 	%r255, _ZZN3cub18CUB_300001_SM_10006detail4scan16DeviceScanKernelINS2_10policy_hubIiiijN4cuda3std3__44plusIvEEE10Policy1000EN6thrust24THRUST_300001_SM_1000_NS10device_ptrIiEESF_NS0_13ScanTileStateIiLb1EEES9_NS0_8NullTypeEjiLb0ESI_EEvT0_T1_T2_iT3_T4_T5_E12temp_storage;
	add.s32 	%r140, %r255, %r254;
	st.shared.u32 	[%r140], %r1013;
	st.shared.u32 	[%r140+128], %r1014;
	st.shared.u32 	[%r140+256], %r1015;
	st.shared.u32 	[%r140+384], %r1016;
	st.shared.u32 	[%r140+512], %r1017;
	st.shared.u32 	[%r140+640], %r1018;
	st.shared.u32 	[%r140+768], %r1019;
	st.shared.u32 	[%r140+896], %r1020;
	st.shared.u32 	[%r140+1024], %r1021;
	st.shared.u32 	[%r140+1152], %r1022;
	st.shared.u32 	[%r140+1280], %r1023;
	st.shared.u32 	[%r140+1408], %r1024;
	st.shared.u32 	[%r140+1536], %r1025;
	st.shared.u32 	[%r140+1664], %r1026;
	st.shared.u32 	[%r140+1792], %r1027;
	st.shared.u32 	[%r140+1920], %r1028;
	st.shared.u32 	[%r140+2048], %r1029;
	st.shared.u32 	[%r140+2176], %r1030;
	st.shared.u32 	[%r140+2304], %r1031;
	st.shared.u32 	[%r140+2432], %r1032;
	st.shared.u32 	[%r140+2560], %r1033;
	st.shared.u32 	[%r140+2688], %r1034;
	bar.warp.sync 	-1;
	mad.lo.s32 	%r141, %r252, 84, %r140;
	ld.shared.v2.u32 	{%r142, %r143}, [%r141];
	ld.shared.v2.u32 	{%r144, %r145}, [%r141+8];
	ld.shared.v2.u32 	{%r146, %r147}, [%r141+16];
	ld.shared.v2.u32 	{%r148, %r149}, [%r141+24];
	ld.shared.v2.u32 	{%r150, %r151}, [%r141+32];
	ld.shared.v2.u32 	{%r152, %r153}, [%r141+40];
	ld.shared.v2.u32 	{%r154, %r155}, [%r141+48];
	ld.shared.v2.u32 	{%r156, %r157}, [%r141+56];
	ld.shared.v2.u32 	{%r158, %r159}, [%r141+64];
	ld.shared.v2.u32 	{%r160, %r161}, [%r141+72];
	ld.shared.v2.u32 	{%r162, %r163}, [%r141+80];
	bar.sync 	0;
	setp.ne.s32 	%p25, %r998, 0;
	@%p25 bra 	$L__BB4_75;
	add.s32 	%r485, %r143, %r142;
	add.s32 	%r486, %r144, %r485;
	add.s32 	%r487, %r145, %r486;
	add.s32 	%r488, %r146, %r487;
	add.s32 	%r489, %r147, %r488;
	add.s32 	%r490, %r148, %r489;
	add.s32 	%r491, %r149, %r490;
	add.s32 	%r492, %r150, %r491;
	add.s32 	%r493, %r151, %r492;
	add.s32 	%r494, %r152, %r493;
	add.s32 	%r495, %r153, %r494;
	add.s32 	%r496, %r154, %r495;
	add.s32 	%r497, %r155, %r496;
	add.s32 	%r498, %r156, %r497;
	add.s32 	%r499, %r157, %r498;
	add.s32 	%r500, %r158, %r499;
	add.s32 	%r501, %r159, %r500;
	add.s32 	%r502, %r160, %r501;
	add.s32 	%r503, %r161, %r502;
	add.s32 	%r504, %r162, %r503;
	add.s32 	%r459, %r163, %r504;
	mov.b32 	%r457, 1;
	mov.b32 	%r482, 0;
	mov.b32 	%r484, -1;
	// begin inline asm
	{  .reg .s32 r0;  .reg .pred p;  shfl.sync.up.b32 r0|p, %r459, %r457, %r482, %r484;  @p add.s32 r0, r0, %r459;  mov.s32 %r455, r0;}
	// end inline asm
	mov.b32 	%r463, 2;
	// begin inline asm
	{  .reg .s32 r0;  .reg .pred p;  shfl.sync.up.b32 r0|p, %r455, %r463, %r482, %r484;  @p add.s32 r0, r0, %r455;  mov.s32 %r461, r0;}
	// end inline asm
	mov.b32 	%r469, 4;
	// begin inline asm
	{  .reg .s32 r0;  .reg .pred p;  shfl.sync.up.b32 r0|p, %r461, %r469, %r482, %r484;  @p add.s32 r0, r0, %r461;  mov.s32 %r467, r0;}
	// end inline asm
	mov.b32 	%r475, 8;
	// begin inline asm
	{  .reg .s32 r0;  .reg .pred p;  shfl.sync.up.b32 r0|p, %r467, %r475, %r482, %r484;  @p add.s32 r0, r0, %r467;  mov.s32 %r473, r0;}
	// end inline asm
	mov.b32 	%r481, 16;
	// begin inline asm
	{  .reg .s32 r0;  .reg .pred p;  shfl.sync.up.b32 r0|p, %r473, %r481, %r482, %r484;  @p add.s32 r0, r0, %r473;  mov.s32 %r479, r0;}
	// end inline asm
	setp.ne.s32 	%p67, %r252, 31;
	@%p67 bra 	$L__BB4_74;
	shl.b32 	%r505, %r139, 2;
	mov.u32 	%r506, _ZZN3cub18CUB_300001_SM_10006detail4scan16DeviceScanKernelINS2_10policy_hubIiiijN4cuda3std3__44plusIvEEE10Policy1000EN6thrust24THRUST_300001_SM_1000_NS10device_ptrIiEESF_NS0_13ScanTileStateIiLb1EEES9_NS0_8NullTypeEjiLb0ESI_EEvT0_T1_T2_iT3_T4_T5_E12temp_storage;
	add.s32 	%r507, %r506, %r505;
	st.shared.u32 	[%r507+16], %r479;
$L__BB4_74:
	sub.s32 	%r508, %r479, %r459;
	bar.sync 	0;
	ld.shared.v4.u32 	{%r509, %r510, %r511, %r512}, [_ZZN3cub18CUB_300001_SM_10006detail4scan16DeviceScanKernelINS2_10policy_hubIiiijN4cuda3std3__44plusIvEEE10Policy1000EN6thrust24THRUST_300001_SM_1000_NS10device_ptrIiEESF_NS0_13ScanTileStateIiLb1EEES9_NS0_8NullTypeEjiLb0ESI_EEvT0_T1_T2_iT3_T4_T5_E12temp_storage+16];
	add.s32 	%r513, %r510, %r509;
	setp.eq.s32 	%p68, %r139, 2;
	selp.b32 	%r514, %r513, %r509, %p68;
	add.s32 	%r515, %r513, %r511;
	setp.eq.s32 	%p69, %r139, 3;
	selp.b32 	%r516, %r515, %r514, %p69;
	add.s32 	%r517, %r515, %r512;
	setp.eq.s32 	%p70, %r139, 4;
	selp.b32 	%r518, %r517, %r516, %p70;
	ld.shared.v4.u32 	{%r519, %r520, %r521, %r522}, [_ZZN3cub18CUB_300001_SM_10006detail4scan16DeviceScanKernelINS2_10policy_hubIiiijN4cuda3std3__44plusIvEEE10Policy1000EN6thrust24THRUST_300001_SM_1000_NS10device_ptrIiEESF_NS0_13ScanTileStateIiLb1EEES9_NS0_8NullTypeEjiLb0ESI_EEvT0_T1_T2_iT3_T4_T5_E12temp_storage+32];
	add.s32 	%r523, %r517, %r519;
	setp.eq.s32 	%p71, %r139, 5;
	selp.b32 	%r524, %r523, %r518, %p71;
	add.s32 	%r525, %r523, %r520;
	setp.eq.s32 	%p72, %r139, 6;
	selp.b32 	%r526, %r525, %r524, %p72;
	add.s32 	%r527, %r525, %r521;
	setp.eq.s32 	%p73, %r139, 7;
	selp.b32 	%r528, %r527, %r526, %p73;
	add.s32 	%r529, %r527, %r522;
	setp.eq.s32 	%p74, %r139, 8;
	selp.b32 	%r530, %r529, %r528, %p74;
	.pragma "used_bytes_mask 4095";
	ld.shared.v4.u32 	{%r531, %r532, %r533, %r534}, [_ZZN3cub18CUB_300001_SM_10006detail4scan16DeviceScanKernelINS2_10policy_hubIiiijN4cuda3std3__44plusIvEEE10Policy1000EN6thrust24THRUST_300001_SM_1000_NS10device_ptrIiEESF_NS0_13ScanTileStateIiLb1EEES9_NS0_8NullTypeEjiLb0ESI_EEvT0_T1_T2_iT3_T4_T5_E12temp_storage+48];
	add.s32 	%r535, %r529, %r531;
	setp.eq.s32 	%p75, %r139, 9;
	selp.b32 	%r536, %r535, %r530, %p75;
	add.s32 	%r537, %r535, %r532;
	setp.eq.s32 	%p76, %r139, 10;
	selp.b32 	%r538, %r537, %r536, %p76;
	add.s32 	%r539, %r537, %r533;
	setp.eq.s32 	%p77, %r139, 11;
	selp.b32 	%r540, %r539, %r538, %p77;
	setp.lt.u32 	%p78, %r82, 32;
	setp.eq.s32 	%p79, %r252, 0;
	selp.b32 	%r541, 0, %r508, %p79;
	add.s32 	%r542, %r540, %r541;
	selp.b32 	%r543, %r508, %r542, %p78;
	setp.eq.s32 	%p80, %r82, 0;
	selp.b32 	%r1049, 0, %r543, %p80;
	bra.uni 	$L__BB4_94;
$L__BB4_75:
	add.s32 	%r286, %r143, %r142;
	add.s32 	%r287, %r144, %r286;
	add.s32 	%r288, %r145, %r287;
	add.s32 	%r289, %r146, %r288;
	add.s32 	%r290, %r147, %r289;
	add.s32 	%r291, %r148, %r290;
	add.s32 	%r292, %r149, %r291;
	add.s32 	%r293, %r150, %r292;
	add.s32 	%r294, %r151, %r293;
	add.s32 	%r295, %r152, %r294;
	add.s32 	%r296, %r153, %r295;
	add.s32 	%r297, %r154, %r296;
	add.s32 	%r298, %r155, %r297;
	add.s32 	%r299, %r156, %r298;
	add.s32 	%r300, %r157, %r299;
	add.s32 	%r301, %r158, %r300;
	add.s32 	%r302, %r159, %r301;
	add.s32 	%r303, %r160, %r302;
	add.s32 	%r304, %r161, %r303;
	add.s32 	%r305, %r162, %r304;
	add.s32 	%r260, %r163, %r305;
	mov.b32 	%r258, 1;
	mov.b32 	%r283, 0;
	mov.b32 	%r285, -1;
	// begin inline asm
	{  .reg .s32 r0;  .reg .pred p;  shfl.sync.up.b32 r0|p, %r260, %r258, %r283, %r285;  @p add.s32 r0, r0, %r260;  mov.s32 %r256, r0;}
	// end inline asm
	mov.b32 	%r264, 2;
	// begin inline asm
	{  .reg .s32 r0;  .reg .pred p;  shfl.sync.up.b32 r0|p, %r256, %r264, %r283, %r285;  @p add.s32 r0, r0, %r256;  mov.s32 %r262, r0;}
	// end inline asm
	mov.b32 	%r270, 4;
	// begin inline asm
	{  .reg .s32 r0;  .reg .pred p;  shfl.sync.up.b32 r0|p, %r262, %r270, %r283, %r285;  @p add.s32 r0, r0, %r262;  mov.s32 %r268, r0;}
	// end inline asm
	mov.b32 	%r276, 8;
	// begin inline asm
	{  .reg .s32 r0;  .reg .pred p;  shfl.sync.up.b32 r0|p, %r268, %r276, %r283, %r285;  @p add.s32 r0, r0, %r268;  mov.s32 %r274, r0;}
	// end inline asm
	mov.b32 	%r282, 16;
	// begin inline asm
	{  .reg .s32 r0;  .reg .pred p;  shfl.sync.up.b32 r0|p, %r274, %r282, %r283, %r285;  @p add.s32 r0, r0, %r274;  mov.s32 %r280, r0;}
	// end inline asm
	setp.ne.s32 	%p26, %r252, 31;
	@%p26 bra 	$L__BB4_77;
	shl.b32 	%r306, %r139, 2;
	mov.u32 	%r307, _ZZN3cub18CUB_300001_SM_10006detail4scan16DeviceScanKernelINS2_10policy_hubIiiijN4cuda3std3__44plusIvEEE10Policy1000EN6thrust24THRUST_300001_SM_1000_NS10device_ptrIiEESF_NS0_13ScanTileStateIiLb1EEES9_NS0_8NullTypeEjiLb0ESI_EEvT0_T1_T2_iT3_T4_T5_E12temp_storage;
	add.s32 	%r308, %r307, %r306;
	st.shared.u32 	[%r308+16], %r280;
$L__BB4_77:
	sub.s32 	%r309, %r280, %r260;
	bar.sync 	0;
	ld.shared.v4.u32 	{%r310, %r311, %r312, %r313}, [_ZZN3cub18CUB_300001_SM_10006detail4scan16DeviceScanKernelINS2_10policy_hubIiiijN4cuda3std3__44plusIvEEE10Policy1000EN6thrust24THRUST_300001_SM_1000_NS10device_ptrIiEESF_NS0_13ScanTileStateIiLb1EEES9_NS0_8NullTypeEjiLb0ESI_EEvT0_T1_T2_iT3_T4_T5_E12temp_storage+16];
	add.s32 	%r314, %r311, %r310;
	setp.eq.s32 	%p27, %r139, 2;
	selp.b32 	%r315, %r314, %r310, %p27;
	add.s32 	%r316, %r314, %r312;
	setp.eq.s32 	%p28, %r139, 3;
	selp.b32 	%r317, %r316, %r315, %p28;
	add.s32 	%r318, %r316, %r313;
	setp.eq.s32 	%p29, %r139, 4;
	selp.b32 	%r319, %r318, %r317, %p29;
	ld.shared.v4.u32 	{%r320, %r321, %r322, %r323}, [_ZZN3cub18CUB_300001_SM_10006detail4scan16DeviceScanKernelINS2_10policy_hubIiiijN4cuda3std3__44plusIvEEE10Policy1000EN6thrust24THRUST_300001_SM_1000_NS10device_ptrIiEESF_NS0_13ScanTileStateIiLb1EEES9_NS0_8NullTypeEjiLb0ESI_EEvT0_T1_T2_iT3_T4_T5_E12temp_storage+32];
	add.s32 	%r324, %r318, %r320;
	setp.eq.s32 	%p30, %r139, 5;
	selp.b32 	%r325, %r324, %r319, %p30;
	add.s32 	%r326, %r324, %r321;
	setp.eq.s32 	%p31, %r139, 6;
	selp.b32 	%r327, %r326, %r325, %p31;
	add.s32 	%r328, %r326, %r322;
	setp.eq.s32 	%p32, %r139, 7;
	selp.b32 	%r329, %r328, %r327, %p32;
	add.s32 	%r330, %r328, %r323;
	setp.eq.s32 	%p33, %r139, 8;
	selp.b32 	%r331, %r330, %r329, %p33;
	ld.shared.v4.u32 	{%r332, %r333, %r334, %r335}, [_ZZN3cub18CUB_300001_SM_10006detail4scan16DeviceScanKernelINS2_10policy_hubIiiijN4cuda3std3__44plusIvEEE10Policy1000EN6thrust24THRUST_300001_SM_1000_NS10device_ptrIiEESF_NS0_13ScanTileStateIiLb1EEES9_NS0_8NullTypeEjiLb0ESI_EEvT0_T1_T2_iT3_T4_T5_E12temp_storage+48];
	add.s32 	%r336, %r330, %r332;
	setp.eq.s32 	%p34, %r139, 9;
	selp.b32 	%r337, %r336, %r331, %p34;
	add.s32 	%r338, %r336, %r333;
	setp.eq.s32 	%p35, %r139, 10;
	selp.b32 	%r339, %r338, %r337, %p35;
	add.s32 	%r340, %r338, %r334;
	setp.eq.s32 	%p36, %r139, 11;
	selp.b32 	%r341, %r340, %r339, %p36;
	add.s32 	%r169, %r340, %r335;
	setp.gt.u32 	%p37, %r82, 31;
	setp.lt.u32 	%p38, %r82, 32;
	setp.eq.s32 	%p39, %r252, 0;
	selp.b32 	%r342, 0, %r309, %p39;
	add.s32 	%r1048, %r341, %r342;
	selp.b32 	%r171, %r309, %r1048, %p38;
	@%p37 bra 	$L__BB4_93;
	setp.ne.s32 	%p40, %r82, 0;
	mul.wide.s32 	%rd18, %r998, 8;
	add.s64 	%rd10, %rd1, %rd18;
	@%p40 bra 	$L__BB4_80;
	st.shared.u32 	[_ZZN3cub18CUB_300001_SM_10006detail4scan16DeviceScanKernelINS2_10policy_hubIiiijN4cuda3std3__44plusIvEEE10Policy1000EN6thrust24THRUST_300001_SM_1000_NS10device_ptrIiEESF_NS0_13ScanTileStateIiLb1EEES9_NS0_8NullTypeEjiLb0ESI_EEvT0_T1_T2_iT3_T4_T5_E12temp_storage+12], %r169;
	add.s64 	%rd19, %rd10, 256;
	mov.b32 	%r343, 100;
	// begin inline asm
	st.relaxed.gpu.v2.u32 [%rd19], {%r343, %r169};
	// end inline asm
$L__BB4_80:
	not.b32 	%r349, %r82;
	add.s32 	%r1043, %r998, %r349;
	mov.b32 	%r345, 830;
	// begin inline asm
	nanosleep.u32 %r345;
	// end inline asm
	mul.wide.s32 	%rd21, %r1043, 8;
	add.s64 	%rd22, %rd1, %rd21;
	add.s64 	%rd20, %rd22, 256;
	// begin inline asm
	ld.relaxed.gpu.v2.u32 {%r1045, %r1037}, [%rd20];
	// end inline asm
	mov.b32 	%r1038, 952;
$L__BB4_81:
	setp.eq.s32 	%p41, %r1045, 99;
	mov.b32 	%r350, -1;
	vote.sync.any.pred 	%p42, %p41, %r350;
	not.pred 	%p43, %p42;
	@%p43 bra 	$L__BB4_83;
	mul.lo.s32 	%r453, %r998, 16807;
	and.b32  	%r998, %r453, 2147483647;
	add.s32 	%r454, %r1038, 1;
	rem.u32 	%r450, %r998, %r454;
	// begin inline asm
	nanosleep.u32 %r450;
	// end inline asm
	shr.u32 	%r1038, %r1038, 1;
	// begin inline asm
	ld.relaxed.gpu.v2.u32 {%r1045, %r1037}, [%rd20];
	// end inline asm
	bra.uni 	$L__BB4_81;
$L__BB4_83:
	setp.eq.s32 	%p44, %r1045, 101;
	mov.b32 	%r377, -1;
	vote.sync.ballot.b32 	%r379, %p44, %r377;
	// begin inline asm
	mov.u32 %r352, %lanemask_ge;
	// end inline asm
	and.b32  	%r380, %r379, %r352;
	or.b32  	%r381, %r380, -2147483648;
	add.s32 	%r382, %r381, -1;
	not.b32 	%r383, %r381;
	and.b32  	%r384, %r383, %r382;
	popc.b32 	%r356, %r384;
	mov.b32 	%r355, 1;
	// begin inline asm
	shfl.sync.down.b32 %r353, %r1037, %r355, %r356, %r377;
	// end inline asm
	setp.lt.s32 	%p46, %r252, %r356;
	selp.b32 	%r385, %r353, 0, %p46;
	add.s32 	%r359, %r385, %r1037;
	mov.b32 	%r360, 2;
	// begin inline asm
	shfl.sync.down.b32 %r358, %r359, %r360, %r356, %r377;
	// end inline asm
	add.s32 	%r386, %r252, 2;
	setp.gt.s32 	%p47, %r386, %r356;
	selp.b32 	%r387, 0, %r358, %p47;
	add.s32 	%r364, %r359, %r387;
	mov.b32 	%r365, 4;
	// begin inline asm
	shfl.sync.down.b32 %r363, %r364, %r365, %r356, %r377;
	// end inline asm
	add.s32 	%r388, %r252, 4;
	setp.gt.s32 	%p48, %r388, %r356;
	selp.b32 	%r389, 0, %r363, %p48;
	add.s32 	%r369, %r364, %r389;
	mov.b32 	%r370, 8;
	// begin inline asm
	shfl.sync.down.b32 %r368, %r369, %r370, %r356, %r377;
	// end inline asm
	add.s32 	%r390, %r252, 8;
	setp.gt.s32 	%p49, %r390, %r356;
	selp.b32 	%r391, 0, %r368, %p49;
	add.s32 	%r374, %r369, %r391;
	mov.b32 	%r375, 16;
	// begin inline asm
	shfl.sync.down.b32 %r373, %r374, %r375, %r356, %r377;
	// end inline asm
	add.s32 	%r392, %r252, 16;
	setp.gt.s32 	%p50, %r392, %r356;
	selp.b32 	%r393, 0, %r373, %p50;
	add.s32 	%r1041, %r374, %r393;
	add.s64 	%rd11, %rd1, 256;
	mov.b32 	%r1039, 952;
$L__BB4_84:
	setp.ne.s32 	%p51, %r1045, 101;
	mov.b32 	%r394, -1;
	vote.sync.all.pred 	%p52, %p51, %r394;
	not.pred 	%p53, %p52;
	@%p53 bra 	$L__BB4_89;
	shr.u32 	%r1039, %r1039, 1;
	mul.wide.s32 	%rd25, %r1043, 8;
	add.s64 	%rd26, %rd11, %rd25;
	add.s64 	%rd24, %rd26, -256;
	// begin inline asm
	ld.relaxed.gpu.v2.u32 {%r1045, %r1046}, [%rd24];
	// end inline asm
	mov.u32 	%r1047, %r1039;
$L__BB4_86:
	setp.eq.s32 	%p57, %r1045, 99;
	mov.b32 	%r402, -1;
	vote.sync.any.pred 	%p58, %p57, %r402;
	not.pred 	%p59, %p58;
	@%p59 bra 	$L__BB4_88;
	mul.lo.s32 	%r448, %r998, 16807;
	and.b32  	%r998, %r448, 2147483647;
	add.s32 	%r449, %r1047, 1;
	rem.u32 	%r445, %r998, %r449;
	// begin inline asm
	nanosleep.u32 %r445;
	// end inline asm
	shr.u32 	%r1047, %r1047, 1;
	// begin inline asm
	ld.relaxed.gpu.v2.u32 {%r1045, %r1046}, [%rd24];
	// end inline asm
	bra.uni 	$L__BB4_86;
$L__BB4_88:
	setp.eq.s32 	%p60, %r1045, 101;
	mov.b32 	%r428, -1;
	vote.sync.ballot.b32 	%r429, %p60, %r428;
	and.b32  	%r430, %r429, %r352;
	or.b32  	%r431, %r430, -2147483648;
	add.s32 	%r432, %r431, -1;
	not.b32 	%r433, %r431;
	and.b32  	%r434, %r433, %r432;
	popc.b32 	%r407, %r434;
	mov.b32 	%r406, 1;
	// begin inline asm
	shfl.sync.down.b32 %r404, %r1046, %r406, %r407, %r428;
	// end inline asm
	setp.lt.s32 	%p62, %r252, %r407;
	selp.b32 	%r435, %r404, 0, %p62;
	add.s32 	%r410, %r435, %r1046;
	mov.b32 	%r411, 2;
	// begin inline asm
	shfl.sync.down.b32 %r409, %r410, %r411, %r407, %r428;
	// end inline asm
	add.s32 	%r436, %r252, 2;
	setp.gt.s32 	%p63, %r436, %r407;
	selp.b32 	%r437, 0, %r409, %p63;
	add.s32 	%r415, %r410, %r437;
	mov.b32 	%r416, 4;
	// begin inline asm
	shfl.sync.down.b32 %r414, %r415, %r416, %r407, %r428;
	// end inline asm
	add.s32 	%r438, %r252, 4;
	setp.gt.s32 	%p64, %r438, %r407;
	selp.b32 	%r439, 0, %r414, %p64;
	add.s32 	%r420, %r415, %r439;
	mov.b32 	%r421, 8;
	// begin inline asm
	shfl.sync.down.b32 %r419, %r420, %r421, %r407, %r428;
	// end inline asm
	add.s32 	%r440, %r252, 8;
	setp.gt.s32 	%p65, %r440, %r407;
	selp.b32 	%r441, 0, %r419, %p65;
	add.s32 	%r425, %r420, %r441;
	mov.b32 	%r426, 16;
	// begin inline asm
	shfl.sync.down.b32 %r424, %r425, %r426, %r407, %r428;
	// end inline asm
	add.s32 	%r442, %r252, 16;
	setp.gt.s32 	%p66, %r442, %r407;
	selp.b32 	%r443, 0, %r424, %p66;
	add.s32 	%r444, %r443, %r1041;
	add.s32 	%r1041, %r444, %r425;
	add.s32 	%r1043, %r1043, -32;
	bra.uni 	$L__BB4_84;
$L__BB4_89:
	@%p40 bra 	$L__BB4_91;
	add.s32 	%r397, %r1041, %r169;
	add.s64 	%rd23, %rd10, 256;
	mov.b32 	%r396, 101;
	// begin inline asm
	st.relaxed.gpu.v2.u32 [%rd23], {%r396, %r397};
	// end inline asm
	st.shared.u32 	[_ZZN3cub18CUB_300001_SM_10006detail4scan16DeviceScanKernelINS2_10policy_hubIiiijN4cuda3std3__44plusIvEEE10Policy1000EN6thrust24THRUST_300001_SM_1000_NS10device_ptrIiEESF_NS0_13ScanTileStateIiLb1EEES9_NS0_8NullTypeEjiLb0ESI_EEvT0_T1_T2_iT3_T4_T5_E12temp_storage+4], %r1041;
	st.shared.u32 	[_ZZN3cub18CUB_300001_SM_10006detail4scan16DeviceScanKernelINS2_10policy_hubIiiijN4cuda3std3__44plusIvEEE10Policy1000EN6thrust24THRUST_300001_SM_1000_NS10device_ptrIiEESF_NS0_13ScanTileStateIiLb1EEES9_NS0_8NullTypeEjiLb0ESI_EEvT0_T1_T2_iT3_T4_T5_E12temp_storage+8], %r397;
$L__BB4_91:
	setp.ne.s32 	%p55, %r252, 0;
	mov.u32 	%r1048, %r171;
	@%p55 bra 	$L__BB4_93;
	st.shared.u32 	[_ZZN3cub18CUB_300001_SM_10006detail4scan16DeviceScanKernelINS2_10policy_hubIiiijN4cuda3std3__44plusIvEEE10Policy1000EN6thrust24THRUST_300001_SM_1000_NS10device_ptrIiEESF_NS0_13ScanTileStateIiLb1EEES9_NS0_8NullTypeEjiLb0ESI_EEvT0_T1_T2_iT3_T4_T5_E12temp_storage+76], %r1041;
	mov.u32 	%r1048, %r1041;
$L__BB4_93:
	bar.sync 	0;
	setp.eq.s32 	%p56, %r82, 0;
	ld.shared.u32 	%r398, [_ZZN3cub18CUB_300001_SM_10006detail4scan16DeviceScanKernelINS2_10policy_hubIiiijN4cuda3std3__44plusIvEEE10Policy1000EN6thrust24THRUST_300001_SM_1000_NS10device_ptrIiEESF_NS0_13ScanTileStateIiLb1EEES9_NS0_8NullTypeEjiLb0ESI_EEvT0_T1_T2_iT3_T4_T5_E12temp_storage+76];
	selp.b32 	%r399, 0, %r398, %p56;
	add.s32 	%r1049, %r399, %r1048;
$L__BB4_94:
	add.s32 	%r544, %r1049, %r142;
	add.s32 	%r545, %r143, %r544;
	add.s32 	%r546, %r144, %r545;
	add.s32 	%r547, %r145, %r546;
	add.s32 	%r548, %r146, %r547;
	add.s32 	%r549, %r147, %r548;
	add.s32 	%r550, %r148, %r549;
	add.s32 	%r551, %r149, %r550;
	add.s32 	%r552, %r150, %r551;
	add.s32 	%r553, %r151, %r552;
	add.s32 	%r554, %r152, %r553;
	add.s32 	%r555, %r153, %r554;
	add.s32 	%r556, %r154, %r555;
	add.s32 	%r557, %r155, %r556;
	add.s32 	%r558, %r156, %r557;
	add.s32 	%r559, %r157, %r558;
	add.s32 	%r560, %r158, %r559;
	add.s32 	%r561, %r159, %r560;
	add.s32 	%r562, %r160, %r561;
	add.s32 	%r563, %r161, %r562;
	add.s32 	%r564, %r162, %r563;
	add.s32 	%r565, %r163, %r564;
	bar.sync 	0;
	st.shared.v2.u32 	[%r141], {%r544, %r545};
	st.shared.v2.u32 	[%r141+8], {%r546, %r547};
	st.shared.v2.u32 	[%r141+16], {%r548, %r549};
	st.shared.v2.u32 	[%r141+24], {%r550, %r551};
	st.shared.v2.u32 	[%r141+32], {%r552, %r553};
	st.shared.v2.u32 	[%r141+40], {%r554, %r555};
	st.shared.v2.u32 	[%r141+48], {%r556, %r557};
	st.shared.v2.u32 	[%r141+56], {%r558, %r559};
	st.shared.v2.u32 	[%r141+64], {%r560, %r561};
	st.shared.v2.u32 	[%r141+72], {%r562, %r563};
	st.shared.v2.u32 	[%r141+80], {%r564, %r565};
	bar.warp.sync 	-1;
	ld.shared.u32 	%r210, [%r140];
	ld.shared.u32 	%r211, [%r140+128];
	ld.shared.u32 	%r212, [%r140+256];
	ld.shared.u32 	%r213, [%r140+384];
	ld.shared.u32 	%r214, [%r140+512];
	ld.shared.u32 	%r215, [%r140+640];
	ld.shared.u32 	%r216, [%r140+768];
	ld.shared.u32 	%r217, [%r140+896];
	ld.shared.u32 	%r218, [%r140+1024];
	ld.shared.u32 	%r219, [%r140+1152];
	ld.shared.u32 	%r220, [%r140+1280];
	ld.shared.u32 	%r221, [%r140+1408];
	ld.shared.u32 	%r222, [%r140+1536];
	ld.shared.u32 	%r223, [%r140+1664];
	ld.shared.u32 	%r224, [%r140+1792];
	ld.shared.u32 	%r225, [%r140+1920];
	ld.shared.u32 	%r226, [%r140+2048];
	ld.shared.u32 	%r227, [%r140+2176];
	ld.shared.u32 	%r228, [%r140+2304];
	ld.shared.u32 	%r229, [%r140+2432];
	ld.shared.u32 	%r230, [%r140+2560];
	ld.shared.u32 	%r231, [%r140+2688];
	setp.ne.s32 	%p81, %r82, 0;
	@%p81 bra 	$L__BB4_96;
	st.volatile.shared.u32 	[_ZZN3cub18CUB_300001_SM_10006detail4scan16DeviceScanKernelINS2_10policy_hubIiiijN4cuda3std3__44plusIvEEE10Policy1000EN6thrust24THRUST_300001_SM_1000_NS10device_ptrIiEESF_NS0_13ScanTileStateIiLb1EEES9_NS0_8NullTypeEjiLb0ESI_EEvT0_T1_T2_iT3_T4_T5_E12temp_storage+33792], %r3;
$L__BB4_96:
	ld.param.u32 	%r997, [_ZN3cub18CUB_300001_SM_10006detail4scan16DeviceScanKernelINS2_10policy_hubIiiijN4cuda3std3__44plusIvEEE10Policy1000EN6thrust24THRUST_300001_SM_1000_NS10device_ptrIiEESF_NS0_13ScanTileStateIiLb1EEES9_NS0_8NullTypeEjiLb0ESI_EEvT0_T1_T2_iT3_T4_T5__param_3];
	bar.sync 	0;
	ld.volatile.shared.u32 	%r232, [_ZZN3cub18CUB_300001_SM_10006detail4scan16DeviceScanKernelINS2_10policy_hubIiiijN4cuda3std3__44plusIvEEE10Policy1000EN6thrust24THRUST_300001_SM_1000_NS10device_ptrIiEESF_NS0_13ScanTileStateIiLb1EEES9_NS0_8NullTypeEjiLb0ESI_EEvT0_T1_T2_iT3_T4_T5_E12temp_storage+33792];
	cvt.u64.u32 	%rd33, %r84;
	mov.u32 	%r566, %ctaid.x;
	add.s32 	%r567, %r997, %r566;
	mul.lo.s32 	%r568, %r567, 8448;
	cvt.u64.u32 	%rd34, %r568;
	add.s64 	%rd35, %rd33, %rd34;
	setp.ge.s32 	%p82, %r84, %r232;
	shl.b64 	%rd36, %rd35, 2;
	add.s64 	%rd12, %rd3, %rd36;
	@%p82 bra 	$L__BB4_98;
	st.global.u32 	[%rd12], %r210;
$L__BB4_98:
	mov.u32 	%r569, %tid.x;
	and.b32  	%r570, %r569, 992;
	mul.lo.s32 	%r571, %r570, 22;
	and.b32  	%r572, %r569, 31;
	or.b32  	%r573, %r571, %r572;
	or.b32  	%r574, %r573, 32;
	setp.ge.s32 	%p83, %r574, %r232;
	@%p83 bra 	$L__BB4_100;
	st.global.u32 	[%rd12+128], %r211;
$L__BB4_100:
	setp.ge.s32 	%p84, %r89, %r232;
	@%p84 bra 	$L__BB4_102;
	st.global.u32 	[%rd12+256], %r212;
$L__BB4_102:
	setp.ge.s32 	%p85, %r92, %r232;
	@%p85 bra 	$L__BB4_104;
	st.global.u32 	[%rd12+384], %r213;
$L__BB4_104:
	add.s32 	%r580, %r573, 128;
	setp.ge.s32 	%p86, %r580, %r232;
	@%p86 bra 	$L__BB4_106;
	st.global.u32 	[%rd12+512], %r214;
$L__BB4_106:
	add.s32 	%r586, %r573, 160;
	setp.ge.s32 	%p87, %r586, %r232;
	@%p87 bra 	$L__BB4_108;
	st.global.u32 	[%rd12+640], %r215;
$L__BB4_108:
	add.s32 	%r592, %r573, 192;
	setp.ge.s32 	%p88, %r592, %r232;
	@%p88 bra 	$L__BB4_110;
	st.global.u32 	[%rd12+768], %r216;
$L__BB4_110:
	setp.ge.s32 	%p89, %r101, %r232;
	@%p89 bra 	$L__BB4_112;
	st.global.u32 	[%rd12+896], %r217;
$L__BB4_112:
	add.s32 	%r598, %r573, 256;
	setp.ge.s32 	%p90, %r598, %r232;
	@%p90 bra 	$L__BB4_114;
	st.global.u32 	[%rd12+1024], %r218;
$L__BB4_114:
	add.s32 	%r604, %r573, 288;
	setp.ge.s32 	%p91, %r604, %r232;
	@%p91 bra 	$L__BB4_116;
	st.global.u32 	[%rd12+1152], %r219;
$L__BB4_116:
	add.s32 	%r610, %r573, 320;
	setp.ge.s32 	%p92, %r610, %r232;
	@%p92 bra 	$L__BB4_118;
	st.global.u32 	[%rd12+1280], %r220;
$L__BB4_118:
	setp.ge.s32 	%p93, %r110, %r232;
	@%p93 bra 	$L__BB4_120;
	st.global.u32 	[%rd12+1408], %r221;
$L__BB4_120:
	setp.ge.s32 	%p94, %r113, %r232;
	@%p94 bra 	$L__BB4_122;
	st.global.u32 	[%rd12+1536], %r222;
$L__BB4_122:
	setp.ge.s32 	%p95, %r116, %r232;
	@%p95 bra 	$L__BB4_124;
	st.global.u32 	[%rd12+1664], %r223;
$L__BB4_124:
	setp.ge.s32 	%p96, %r119, %r232;
	@%p96 bra 	$L__BB4_126;
	st.global.u32 	[%rd12+1792], %r224;
$L__BB4_126:
	add.s32 	%r616, %r573, 480;
	setp.ge.s32 	%p97, %r616, %r232;
	@%p97 bra 	$L__BB4_128;
	st.global.u32 	[%rd12+1920], %r225;
$L__BB4_128:
	add.s32 	%r622, %r573, 512;
	setp.ge.s32 	%p98, %r622, %r232;
	@%p98 bra 	$L__BB4_130;
	st.global.u32 	[%rd12+2048], %r226;
$L__BB4_130:
	setp.ge.s32 	%p99, %r126, %r232;
	@%p99 bra 	$L__BB4_132;
	st.global.u32 	[%rd12+2176], %r227;
$L__BB4_132:
	add.s32 	%r628, %r573, 576;
	setp.ge.s32 	%p100, %r628, %r232;
	@%p100 bra 	$L__BB4_134;
	st.global.u32 	[%rd12+2304], %r228;
$L__BB4_134:
	setp.ge.s32 	%p101, %r131, %r232;
	@%p101 bra 	$L__BB4_136;
	st.global.u32 	[%rd12+2432], %r229;
$L__BB4_136:
	add.s32 	%r634, %r573, 640;
	setp.ge.s32 	%p102, %r634, %r232;
	@%p102 bra 	$L__BB4_138;
	st.global.u32 	[%rd12+2560], %r230;
$L__BB4_138:
	add.s32 	%r640, %r573, 672;
	setp.ge.s32 	%p103, %r640, %r232;
	@%p103 bra 	$L__BB4_140;
	st.global.u32 	[%rd12+2688], %r231;
$L__BB4_140:
	ret;

}
	// .globl	_ZN3cub18CUB_300001_SM_10006detail4scan16DeviceScanKernelINS2_10policy_hubIiiimN4cuda3std3__44plusIvEEE10Policy1000EN6thrust24THRUST_300001_SM_1000_NS10device_ptrIiEESF_NS0_13ScanTileStateIiLb1EEES9_NS0_8NullTypeEmiLb0ESI_EEvT0_T1_T2_iT3_T4_T5_
.visible .entry _ZN3cub18CUB_300001_SM_10006detail4scan16DeviceScanKernelINS2_10policy_hubIiiimN4cuda3std3__44plusIvEEE10Policy1000EN6thrust24THRUST_300001_SM_1000_NS10device_ptrIiEESF_NS0_13ScanTileStateIiLb1EEES9_NS0_8NullTypeEmiLb0ESI_EEvT0_T1_T2_iT3_T4_T5_(
	.param .align 8 .b8 _ZN3cub18CUB_300001_SM_10006detail4scan16DeviceScanKernelINS2_10policy_hubIiiimN4cuda3std3__44plusIvEEE10Policy1000EN6thrust24THRUST_300001_SM_1000_NS10device_ptrIiEESF_NS0_13ScanTileStateIiLb1EEES9_NS0_8NullTypeEmiLb0ESI_EEvT0_T1_T2_iT3_T4_T5__param_0[8],
	.param .align 8 .b8 _ZN3cub18CUB_300001_SM_10006detail4scan16DeviceScanKernelINS2_10policy_hubIiiimN4cuda3std3__44plusIvEEE10Policy1000EN6thrust24THRUST_300001_SM_1000_NS10device_ptrIiEESF_NS0_13ScanTileStateIiLb1EEES9_NS0_8NullTypeEmiLb0ESI_EEvT0_T1_T2_iT3_T4_T5__param_1[8],
	.param .align 8 .b8 _ZN3cub18CUB_300001_SM_10006detail4scan16DeviceScanKernelINS2_10policy_hubIiiimN4cuda3std3__44plusIvEEE10Policy1000EN6thrust24THRUST_300001_SM_1000_NS10device_ptrIiEESF_NS0_13ScanTileStateIiLb1EEES9_NS0_8NullTypeEmiLb0ESI_EEvT0_T1_T2_iT3_T4_T5__param_2[8],
	.param .u32 _ZN3cub18CUB_300001_SM_10006detail4scan16DeviceScanKernelINS2_10policy_hubIiiimN4cuda3std3__44plusIvEEE10Policy1000EN6thrust24THRUST_300001_SM_1000_NS10device_ptrIiEESF_NS0_13ScanTileStateIiLb1EEES9_NS0_8NullTypeEmiLb0ESI_EEvT0_T1_T2_iT3_T4_T5__param_3,
	.param .align 1 .b8 _ZN3cub18CUB_300001_SM_10006detail4scan16DeviceScanKernelINS2_10policy_hubIiiimN4cuda3std3__44plusIvEEE10Policy1000EN6thrust24THRUST_300001_SM_1000_NS10device_ptrIiEESF_NS0_13ScanTileStateIiLb1EEES9_NS0_8NullTypeEmiLb0ESI_EEvT0_T1_T2_iT3_T4_T5__param_4[1],
	.param .align 1 .b8 _ZN3cub18CUB_300001_SM_10006detail4scan16DeviceScanKernelINS2_10policy_hubIiiimN4cuda3std3__44plusIvEEE10Policy1000EN6thrust24THRUST_300001_SM_1000_NS10device_ptrIiEESF_NS0_13ScanTileStateIiLb1EEES9_NS0_8NullTypeEmiLb0ESI_EEvT0_T1_T2_iT3_T4_T5__param_5[1],
	.param .u64 _ZN3cub18CUB_300001_SM_10006detail4scan16DeviceScanKernelINS2_10policy_hubIiiimN4cuda3std3__44plusIvEEE10Policy1000EN6thrust24THRUST_300001_SM_1000_NS10device_ptrIiEESF_NS0_13ScanTileStateIiLb1EEES9_NS0_8NullTypeEmiLb0ESI_EEvT0_T1_T2_iT3_T4_T5__param_6
)
.maxntid 416
{
	.reg .pred 	%p<158>;
	.reg .b32 	%r<1009>;
	.reg .b64 	%rd<55>;
	// demoted variable
	.shared .align 16 .b8 _ZZN3cub18CUB_300001_SM_10006detail4scan16DeviceScanKernelINS2_10policy_hubIiiimN4cuda3std3__44plusIvEEE10Policy1000EN6thrust24THRUST_300001_SM_1000_NS10device_ptrIiEESF_NS0_13ScanTileStateIiLb1EEES9_NS0_8NullTypeEmiLb0ESI_EEvT0_T1_T2_iT3_T4_T5_E12temp_storage[31632];
	ld.param.u64 	%rd1, [_ZN3cub18CUB_300001_SM_10006detail4scan16DeviceScanKernelINS2_10policy_hubIiiimN4cuda3std3__44plusIvEEE10Policy1000EN6thrust24THRUST_300001_SM_1000_NS10device_ptrIiEESF_NS0_13ScanTileStateIiLb1EEES9_NS0_8NullTypeEmiLb0ESI_EEvT0_T1_T2_iT3_T4_T5__param_2];
	ld.param.u64 	%rd16, [_ZN3cub18CUB_300001_SM_10006detail4scan16DeviceScanKernelINS2_10policy_hubIiiimN4cuda3std3__44plusIvEEE10Policy1000EN6thrust24THRUST_300001_SM_1000_NS10device_ptrIiEESF_NS0_13ScanTileStateIiLb1EEES9_NS0_8NullTypeEmiLb0ESI_EEvT0_T1_T2_iT3_T4_T5__param_1];
	ld.param.u64 	%rd17, [_ZN3cub18CUB_300001_SM_10006detail4scan16DeviceScanKernelINS2_10policy_hubIiiimN4cuda3std3__44plusIvEEE10Policy1000EN6thrust24THRUST_300001_SM_1000_NS10device_ptrIiEESF_NS0_13ScanTileStateIiLb1EEES9_NS0_8NullTypeEmiLb0ESI_EEvT0_T1_T2_iT3_T4_T5__param_0];
	ld.param.u32 	%r200, [_ZN3cub18CUB_300001_SM_10006detail4scan16DeviceScanKernelINS2_10policy_hubIiiimN4cuda3std3__44plusIvEEE10Policy1000EN6thrust24THRUST_300001_SM_1000_NS10device_ptrIiEESF_NS0_13ScanTileStateIiLb1EEES9_NS0_8NullTypeEmiLb0ESI_EEvT0_T1_T2_iT3_T4_T5__param_3];
	ld.param.u64 	%rd18, [_ZN3cub18CUB_300001_SM_10006detail4scan16DeviceScanKernelINS2_10policy_hubIiiimN4cuda3std3__44plusIvEEE10Policy1000EN6thrust24THRUST_300001_SM_1000_NS10device_ptrIiEESF_NS0_13ScanTileStateIiLb1EEES9_NS0_8NullTypeEmiLb0ESI_EEvT0_T1_T2_iT3_T4_T5__param_6];
	cvta.to.global.u64 	%rd2, %rd17;
	cvta.to.global.u64 	%rd3, %rd16;
	mov.u32 	%r201, %ctaid.x;
	add.s32 	%r1, %r200, %r201;
	mul.wide.s32 	%rd4, %r1, 7904;
	sub.s64 	%rd5, %rd18, %rd4;
	setp.lt.u64 	%p1, %rd5, 7905;
	@%p1 bra 	$L__BB5_26;
	mov.u32 	%r2, %tid.x;
	and.b32  	%r625, %r2, 31;
	and.b32  	%r626, %r2, 992;
	mul.lo.s32 	%r627, %r626, 19;
	or.b32  	%r628, %r627, %r625;
	cvt.u64.u32 	%rd38, %r628;
	add.s64 	%rd6, %rd4, %rd38;
	shl.b64 	%rd39, %rd6, 2;
	add.s64 	%rd40, %rd2, %rd39;
	ld.global.u32 	%r629, [%rd40];
	ld.global.u32 	%r630, [%rd40+128];
	ld.global.u32 	%r631, [%rd40+256];
	ld.global.u32 	%r632, [%rd40+384];
	ld.global.u32 	%r633, [%rd40+512];
	ld.global.u32 	%r634, [%rd40+640];
	ld.global.u32 	%r635, [%rd40+768];
	ld.global.u32 	%r636, [%rd40+896];
	ld.global.u32 	%r637, [%rd40+1024];
	ld.global.u32 	%r638, [%rd40+1152];
	ld.global.u32 	%r639, [%rd40+1280];
	ld.global.u32 	%r640, [%rd40+1408];
	ld.global.u32 	%r641, [%rd40+1536];
	ld.global.u32 	%r642, [%rd40+1664];
	ld.global.u32 	%r643, [%rd40+1792];
	ld.global.u32 	%r644, [%rd40+1920];
	ld.global.u32 	%r645, [%rd40+2048];
	ld.global.u32 	%r646, [%rd40+2176];
	ld.global.u32 	%r647, [%rd40+2304];
	// begin inline asm
	mov.u32 %r624, %laneid;
	// end inline asm
	shr.u32 	%r4, %r2, 5;
	mad.lo.s32 	%r648, %r4, 608, %r624;
	shl.b32 	%r649, %r648, 2;
	mov.u32 	%r650, _ZZN3cub18CUB_300001_SM_10006detail4scan16DeviceScanKernelINS2_10policy_hubIiiimN4cuda3std3__44plusIvEEE10Policy1000EN6thrust24THRUST_300001_SM_1000_NS10device_ptrIiEESF_NS0_13ScanTileStateIiLb1EEES9_NS0_8NullTypeEmiLb0ESI_EEvT0_T1_T2_iT3_T4_T5_E12temp_storage;
	add.s32 	%r5, %r650, %r649;
	st.shared.u32 	[%r5], %r629;
	st.shared.u32 	[%r5+128], %r630;
	st.shared.u32 	[%r5+256], %r631;
	st.shared.u32 	[%r5+384], %r632;
	st.shared.u32 	[%r5+512], %r633;
	st.shared.u32 	[%r5+640], %r634;
	st.shared.u32 	[%r5+768], %r635;
	st.shared.u32 	[%r5+896], %r636;
	st.shared.u32 	[%r5+1024], %r637;
	st.shared.u32 	[%r5+1152], %r638;
	st.shared.u32 	[%r5+1280], %r639;
	st.shared.u32 	[%r5+1408], %r640;
	st.shared.u32 	[%r5+1536], %r641;
	st.shared.u32 	[%r5+1664], %r642;
	st.shared.u32 	[%r5+1792], %r643;
	st.shared.u32 	[%r5+1920], %r644;
	st.shared.u32 	[%r5+2048], %r645;
	st.shared.u32 	[%r5+2176], %r646;
	st.shared.u32 	[%r5+2304], %r647;
	bar.warp.sync 	-1;
	mad.lo.s32 	%r6, %r624, 72, %r5;
	ld.shared.u32 	%r7, [%r6];
	ld.shared.u32 	%r8, [%r6+4];
	ld.shared.u32 	%r9, [%r6+8];
	ld.shared.u32 	%r10, [%r6+12];
	ld.shared.u32 	%r11, [%r6+16];
	ld.shared.u32 	%r12, [%r6+20];
	ld.shared.u32 	%r13, [%r6+24];
	ld.shared.u32 	%r14, [%r6+28];
	ld.shared.u32 	%r15, [%r6+32];
	ld.shared.u32 	%r16, [%r6+36];
	ld.shared.u32 	%r17, [%r6+40];
	ld.shared.u32 	%r18, [%r6+44];
	ld.shared.u32 	%r19, [%r6+48];
	ld.shared.u32 	%r20, [%r6+52];
	ld.shared.u32 	%r21, [%r6+56];
	ld.shared.u32 	%r22, [%r6+60];
	ld.shared.u32 	%r23, [%r6+64];
	ld.shared.u32 	%r24, [%r6+68];
	ld.shared.u32 	%r25, [%r6+72];
	bar.sync 	0;
	setp.ne.s32 	%p100, %r1, 0;
	@%p100 bra 	$L__BB5_6;
	add.s32 	%r868, %r8, %r7;
	add.s32 	%r869, %r9, %r868;
	add.s32 	%r870, %r10, %r869;
	add.s32 	%r871, %r11, %r870;
	add.s32 	%r872, %r12, %r871;
	add.s32 	%r873, %r13, %r872;
	add.s32 	%r874, %r14, %r873;
	add.s32 	%r875, %r15, %r874;
	add.s32 	%r876, %r16, %r875;
	add.s32 	%r877, %r17, %r876;
	add.s32 	%r878, %r18, %r877;
	add.s32 	%r879, %r19, %r878;
	add.s32 	%r880, %r20, %r879;
	add.s32 	%r881, %r21, %r880;
	add.s32 	%r882, %r22, %r881;
	add.s32 	%r883, %r23, %r882;
	add.s32 	%r884, %r24, %r883;
	add.s32 	%r842, %r25, %r884;
	mov.b32 	%r840, 1;
	mov.b32 	%r865, 0;
	mov.b32 	%r867, -1;
	// begin inline asm
	{  .reg .s32 r0;  .reg .pred p;  shfl.sync.up.b32 r0|p, %r842, %r840, %r865, %r867;  @p add.s32 r0, r0, %r842;  mov.s32 %r838, r0;}
	// end inline asm
	mov.b32 	%r846, 2;
	// begin inline asm
	{  .reg .s32 r0;  .reg .pred p;  shfl.sync.up.b32 r0|p, %r838, %r846, %r865, %r867;  @p add.s32 r0, r0, %r838;  mov.s32 %r844, r0;}
	// end inline asm
	mov.b32 	%r852, 4;
	// begin inline asm
	{  .reg .s32 r0;  .reg .pred p;  shfl.sync.up.b32 r0|p, %r844, %r852, %r865, %r867;  @p add.s32 r0, r0, %r844;  mov.s32 %r850, r0;}
	// end inline asm
	mov.b32 	%r858, 8;
	// begin inline asm
	{  .reg .s32 r0;  .reg .pred p;  shfl.sync.up.b32 r0|p, %r850, %r858, %r865, %r867;  @p add.s32 r0, r0, %r850;  mov.s32 %r856, r0;}
	// end inline asm
	mov.b32 	%r864, 16;
	// begin inline asm
	{  .reg .s32 r0;  .reg .pred p;  shfl.sync.up.b32 r0|p, %r856, %r864, %r865, %r867;  @p add.s32 r0, r0, %r856;  mov.s32 %r862, r0;}
	// end inline asm
	setp.ne.s32 	%p143, %r624, 31;
	@%p143 bra 	$L__BB5_4;
	shl.b32 	%r885, %r4, 2;
	mov.u32 	%r886, _ZZN3cub18CUB_300001_SM_10006detail4scan16DeviceScanKernelINS2_10policy_hubIiiimN4cuda3std3__44plusIvEEE10Policy1000EN6thrust24THRUST_300001_SM_1000_NS10device_ptrIiEESF_NS0_13ScanTileStateIiLb1EEES9_NS0_8NullTypeEmiLb0ESI_EEvT0_T1_T2_iT3_T4_T5_E12temp_storage;
	add.s32 	%r887, %r886, %r885;
	st.shared.u32 	[%r887+16], %r862;
$L__BB5_4:
	sub.s32 	%r888, %r862, %r842;
	bar.sync 	0;
	ld.shared.v4.u32 	{%r889, %r890, %r891, %r892}, [_ZZN3cub18CUB_300001_SM_10006detail4scan16DeviceScanKernelINS2_10policy_hubIiiimN4cuda3std3__44plusIvEEE10Policy1000EN6thrust24THRUST_300001_SM_1000_NS10device_ptrIiEESF_NS0_13ScanTileStateIiLb1EEES9_NS0_8NullTypeEmiLb0ESI_EEvT0_T1_T2_iT3_T4_T5_E12temp_storage+16];
	add.s32 	%r893, %r890, %r889;
	setp.eq.s32 	%p144, %r4, 2;
	selp.b32 	%r894, %r893, %r889, %p144;
	add.s32 	%r895, %r893, %r891;
	setp.eq.s32 	%p145, %r4, 3;
	selp.b32 	%r896, %r895, %r894, %p145;
	add.s32 	%r897, %r895, %r892;
	setp.eq.s32 	%p146, %r4, 4;
	selp.b32 	%r898, %r897, %r896, %p146;
	ld.shared.v4.u32 	{%r899, %r900, %r901, %r902}, [_ZZN3cub18CUB_300001_SM_10006detail4scan16DeviceScanKernelINS2_10policy_hubIiiimN4cuda3std3__44plusIvEEE10Policy1000EN6thrust24THRUST_300001_SM_1000_NS10device_ptrIiEESF_NS0_13ScanTileStateIiLb1EEES9_NS0_8NullTypeEmiLb0ESI_EEvT0_T1_T2_iT3_T4_T5_E12temp_storage+32];
	add.s32 	%r903, %r897, %r899;
	setp.eq.s32 	%p147, %r4, 5;
	selp.b32 	%r904, %r903, %r898, %p147;
	add.s32 	%r905, %r903, %r900;
	setp.eq.s32 	%p148, %r4, 6;
	selp.b32 	%r906, %r905, %r904, %p148;
	add.s32 	%r907, %r905, %r901;
	setp.eq.s32 	%p149, %r4, 7;
	selp.b32 	%r908, %r907, %r906, %p149;
	add.s32 	%r909, %r907, %r902;
	setp.eq.s32 	%p150, %r4, 8;
	selp.b32 	%r910, %r909, %r908, %p150;
	ld.shared.v4.u32 	{%r911, %r912, %r913, %r914}, [_ZZN3cub18CUB_300001_SM_10006detail4scan16DeviceScanKernelINS2_10policy_hubIiiimN4cuda3std3__44plusIvEEE10Policy1000EN6thrust24THRUST_300001_SM_1000_NS10device_ptrIiEESF_NS0_13ScanTileStateIiLb1EEES9_NS0_8NullTypeEmiLb0ESI_EEvT0_T1_T2_iT3_T4_T5_E12temp_storage+48];
	add.s32 	%r915, %r909, %r911;
	setp.eq.s32 	%p151, %r4, 9;
	selp.b32 	%r916, %r915, %r910, %p151;
	add.s32 	%r917, %r915, %r912;
	setp.eq.s32 	%p152, %r4, 10;
	selp.b32 	%r918, %r917, %r916, %p152;
	add.s32 	%r919, %r917, %r913;
	setp.eq.s32 	%p153, %r4, 11;
	selp.b32 	%r920, %r919, %r918, %p153;
	add.s32 	%r28, %r919, %r914;
	setp.eq.s32 	%p154, %r4, 12;
	selp.b32 	%r921, %r28, %r920, %p154;
	setp.lt.u32 	%p155, %r2, 32;
	setp.eq.s32 	%p156, %r624, 0;
	selp.b32 	%r922, 0, %r888, %p156;
	add.s32 	%r923, %r921, %r922;
	selp.b32 	%r977, %r888, %r923, %p155;
	setp.ne.s32 	%p157, %r2, 0;
	@%p157 bra 	$L__BB5_25;
	ld.shared.u32 	%r927, [_ZZN3cub18CUB_300001_SM_10006detail4scan16DeviceScanKernelINS2_10policy_hubIiiimN4cuda3std3__44plusIvEEE10Policy1000EN6thrust24THRUST_300001_SM_1000_NS10device_ptrIiEESF_NS0_13ScanTileStateIiLb1EEES9_NS0_8NullTypeEmiLb0ESI_EEvT0_T1_T2_iT3_T4_T5_E12temp_storage+64];
	add.s64 	%rd52, %rd1, 256;
	add.s32 	%r925, %r28, %r927;
	mov.b32 	%r924, 101;
	// begin inline asm
	st.relaxed.gpu.v2.u32 [%rd52], {%r924, %r925};
	// end inline asm
	mov.b32 	%r977, 0;
	bra.uni 	$L__BB5_25;
$L__BB5_6:
	add.s32 	%r681, %r8, %r7;
	add.s32 	%r682, %r9, %r681;
	add.s32 	%r683, %r10, %r682;
	add.s32 	%r684, %r11, %r683;
	add.s32 	%r685, %r12, %r684;
	add.s32 	%r686, %r13, %r685;
	add.s32 	%r687, %r14, %r686;
	add.s32 	%r688, %r15, %r687;
	add.s32 	%r689, %r16, %r688;
	add.s32 	%r690, %r17, %r689;
	add.s32 	%r691, %r18, %r690;
	add.s32 	%r692, %r19, %r691;
	add.s32 	%r693, %r20, %r692;
	add.s32 	%r694, %r21, %r693;
	add.s32 	%r695, %r22, %r694;
	add.s32 	%r696, %r23, %r695;
	add.s32 	%r697, %r24, %r696;
	add.s32 	%r655, %r25, %r697;
	mov.b32 	%r653, 1;
	mov.b32 	%r678, 0;
	mov.b32 	%r680, -1;
	// begin inline asm
	{  .reg .s32 r0;  .reg .pred p;  shfl.sync.up.b32 r0|p, %r655, %r653, %r678, %r680;  @p add.s32 r0, r0, %r655;  mov.s32 %r651, r0;}
	// end inline asm
	mov.b32 	%r659, 2;
	// begin inline asm
	{  .reg .s32 r0;  .reg .pred p;  shfl.sync.up.b32 r0|p, %r651, %r659, %r678, %r680;  @p add.s32 r0, r0, %r651;  mov.s32 %r657, r0;}
	// end inline asm
	mov.b32 	%r665, 4;
	// begin inline asm
	{  .reg .s32 r0;  .reg .pred p;  shfl.sync.up.b32 r0|p, %r657, %r665, %r678, %r680;  @p add.s32 r0, r0, %r657;  mov.s32 %r663, r0;}
	// end inline asm
	mov.b32 	%r671, 8;
	// begin inline asm
	{  .reg .s32 r0;  .reg .pred p;  shfl.sync.up.b32 r0|p, %r663, %r671, %r678, %r680;  @p add.s32 r0, r0, %r663;  mov.s32 %r669, r0;}
	// end inline asm
	mov.b32 	%r677, 16;
	// begin inline asm
	{  .reg .s32 r0;  .reg .pred p;  shfl.sync.up.b32 r0|p, %r669, %r677, %r678, %r680;  @p add.s32 r0, r0, %r669;  mov.s32 %r675, r0;}
	// end inline asm
	setp.ne.s32 	%p101, %r624, 31;
	@%p101 bra 	$L__BB5_8;
	shl.b32 	%r698, %r4, 2;
	mov.u32 	%r699, _ZZN3cub18CUB_300001_SM_10006detail4scan16DeviceScanKernelINS2_10policy_hubIiiimN4cuda3std3__44plusIvEEE10Policy1000EN6thrust24THRUST_300001_SM_1000_NS10device_ptrIiEESF_NS0_13ScanTileStateIiLb1EEES9_NS0_8NullTypeEmiLb0ESI_EEvT0_T1_T2_iT3_T4_T5_E12temp_storage;
	add.s32 	%r700, %r699, %r698;
	st.shared.u32 	[%r700+16], %r675;
$L__BB5_8:
	sub.s32 	%r701, %r675, %r655;
	bar.sync 	0;
	ld.shared.v4.u32 	{%r702, %r703, %r704, %r705}, [_ZZN3cub18CUB_300001_SM_10006detail4scan16DeviceScanKernelINS2_10policy_hubIiiimN4cuda3std3__44plusIvEEE10Policy1000EN6thrust24THRUST_300001_SM_1000_NS10device_ptrIiEESF_NS0_13ScanTileStateIiLb1EEES9_NS0_8NullTypeEmiLb0ESI_EEvT0_T1_T2_iT3_T4_T5_E12temp_storage+16];
	add.s32 	%r706, %r703, %r702;
	setp.eq.s32 	%p102, %r4, 2;
	selp.b32 	%r707, %r706, %r702, %p102;
	add.s32 	%r708, %r706, %r704;
	setp.eq.s32 	%p103, %r4, 3;
	selp.b32 	%r709, %r708, %r707, %p103;
	add.s32 	%r710, %r708, %r705;
	setp.eq.s32 	%p104, %r4, 4;
	selp.b32 	%r711, %r710, %r709, %p104;
	ld.shared.v4.u32 	{%r712, %r713, %r714, %r715}, [_ZZN3cub18CUB_300001_SM_10006detail4scan16DeviceScanKernelINS2_10policy_hubIiiimN4cuda3std3__44plusIvEEE10Policy1000EN6thrust24THRUST_300001_SM_1000_NS10device_ptrIiEESF_NS0_13ScanTileStateIiLb1EEES9_NS0_8NullTypeEmiLb0ESI_EEvT0_T1_T2_iT3_T4_T5_E12temp_storage+32];
	add.s32 	%r716, %r710, %r712;
	setp.eq.s32 	%p105, %r4, 5;
	selp.b32 	%r717, %r716, %r711, %p105;
	add.s32 	%r718, %r716, %r713;
	setp.eq.s32 	%p106, %r4, 6;
	selp.b32 	%r719, %r718, %r717, %p106;
	add.s32 	%r720, %r718, %r714;
	setp.eq.s32 	%p107, %r4, 7;
	selp.b32 	%r721, %r720, %r719, %p107;
	add.s32 	%r722, %r720, %r715;
	setp.eq.s32 	%p108, %r4, 8;
	selp.b32 	%r723, %r722, %r721, %p108;
	ld.shared.v4.u32 	{%r724, %r725, %r726, %r727}, [_ZZN3cub18CUB_300001_SM_10006detail4scan16DeviceScanKernelINS2_10policy_hubIiiimN4cuda3std3__44plusIvEEE10Policy1000EN6thrust24THRUST_300001_SM_1000_NS10device_ptrIiEESF_NS0_13ScanTileStateIiLb1EEES9_NS0_8NullTypeEmiLb0ESI_EEvT0_T1_T2_iT3_T4_T5_E12temp_storage+48];
	add.s32 	%r728, %r722, %r724;
	setp.eq.s32 	%p109, %r4, 9;
	selp.b32 	%r729, %r728, %r723, %p109;
	add.s32 	%r730, %r728, %r725;
	setp.eq.s32 	%p110, %r4, 10;
	selp.b32 	%r731, %r730, %r729, %p110;
	add.s32 	%r732, %r730, %r726;
	setp.eq.s32 	%p111, %r4, 11;
	selp.b32 	%r733, %r732, %r731, %p111;
	add.s32 	%r734, %r732, %r727;
	setp.eq.s32 	%p112, %r4, 12;
	selp.b32 	%r735, %r734, %r733, %p112;
	ld.shared.u32 	%r736, [_ZZN3cub18CUB_300001_SM_10006detail4scan16DeviceScanKernelINS2_10policy_hubIiiimN4cuda3std3__44plusIvEEE10Policy1000EN6thrust24THRUST_300001_SM_1000_NS10device_ptrIiEESF_NS0_13ScanTileStateIiLb1EEES9_NS0_8NullTypeEmiLb0ESI_EEvT0_T1_T2_iT3_T4_T5_E12temp_storage+64];
	add.s32 	%r32, %r734, %r736;
	setp.gt.u32 	%p113, %r2, 31;
	setp.lt.u32 	%p114, %r2, 32;
	setp.eq.s32 	%p115, %r624, 0;
	selp.b32 	%r737, 0, %r701, %p115;
	add.s32 	%r976, %r735, %r737;
	selp.b32 	%r34, %r701, %r976, %p114;
	@%p113 bra 	$L__BB5_24;
	setp.ne.s32 	%p116, %r2, 0;
	mul.wide.s32 	%rd41, %r1, 8;
	add.s64 	%rd7, %rd1, %rd41;
	@%p116 bra 	$L__BB5_11;
	st.shared.u32 	[_ZZN3cub18CUB_300001_SM_10006detail4scan16DeviceScanKernelINS2_10policy_hubIiiimN4cuda3std3__44plusIvEEE10Policy1000EN6thrust24THRUST_300001_SM_1000_NS10device_ptrIiEESF_NS0_13ScanTileStateIiLb1EEES9_NS0_8NullTypeEmiLb0ESI_EEvT0_T1_T2_iT3_T4_T5_E12temp_storage+12], %r32;
	add.s64 	%rd42, %rd7, 256;
	mov.b32 	%r738, 100;
	// begin inline asm
	st.relaxed.gpu.v2.u32 [%rd42], {%r738, %r32};
	// end inline asm
$L__BB5_11:
	not.b32 	%r744, %r2;
	add.s32 	%r972, %r1, %r744;
	mov.b32 	%r740, 550;
	// begin inline asm
	nanosleep.u32 %r740;
	// end inline asm
	mul.wide.s32 	%rd44, %r972, 8;
	add.s64 	%rd45, %rd1, %rd44;
	add.s64 	%rd43, %rd45, 256;
	// begin inline asm
	ld.relaxed.gpu.v2.u32 {%r973, %r967}, [%rd43];
	// end inline asm
	mov.b32 	%r968, 478;
$L__BB5_12:
	setp.eq.s32 	%p117, %r973, 99;
	mov.b32 	%r745, -1;
	vote.sync.any.pred 	%p118, %p117, %r745;
	not.pred 	%p119, %p118;
	@%p119 bra 	$L__BB5_14;
	// begin inline asm
	nanosleep.u32 %r968;
	// end inline asm
	shr.u32 	%r968, %r968, 1;
	// begin inline asm
	ld.relaxed.gpu.v2.u32 {%r973, %r967}, [%rd43];
	// end inline asm
	bra.uni 	$L__BB5_12;
$L__BB5_14:
	setp.eq.s32 	%p120, %r973, 101;
	mov.b32 	%r772, -1;
	vote.sync.ballot.b32 	%r774, %p120, %r772;
	// begin inline asm
	mov.u32 %r747, %lanemask_ge;
	// end inline asm
	and.b32  	%r775, %r774, %r747;
	or.b32  	%r776, %r775, -2147483648;
	add.s32 	%r777, %r776, -1;
	not.b32 	%r778, %r776;
	and.b32  	%r779, %r778, %r777;
	popc.b32 	%r751, %r779;
	mov.b32 	%r750, 1;
	// begin inline asm
	shfl.sync.down.b32 %r748, %r967, %r750, %r751, %r772;
	// end inline asm
	setp.lt.s32 	%p122, %r624, %r751;
	selp.b32 	%r780, %r748, 0, %p122;
	add.s32 	%r754, %r780, %r967;
	mov.b32 	%r755, 2;
	// begin inline asm
	shfl.sync.down.b32 %r753, %r754, %r755, %r751, %r772;
	// end inline asm
	add.s32 	%r47, %r624, 2;
	setp.gt.s32 	%p123, %r47, %r751;
	selp.b32 	%r781, 0, %r753, %p123;
	add.s32 	%r759, %r754, %r781;
	mov.b32 	%r760, 4;
	// begin inline asm
	shfl.sync.down.b32 %r758, %r759, %r760, %r751, %r772;
	// end inline asm
	add.s32 	%r48, %r624, 4;
	setp.gt.s32 	%p124, %r48, %r751;
	selp.b32 	%r782, 0, %r758, %p124;
	add.s32 	%r764, %r759, %r782;
	mov.b32 	%r765, 8;
	// begin inline asm
	shfl.sync.down.b32 %r763, %r764, %r765, %r751, %r772;
	// end inline asm
	add.s32 	%r49, %r624, 8;
	setp.gt.s32 	%p125, %r49, %r751;
	selp.b32 	%r783, 0, %r763, %p125;
	add.s32 	%r769, %r764, %r783;
	mov.b32 	%r770, 16;
	// begin inline asm
	shfl.sync.down.b32 %r768, %r769, %r770, %r751, %r772;
	// end inline asm
	add.s32 	%r50, %r624, 16;
	setp.gt.s32 	%p126, %r50, %r751;
	selp.b32 	%r784, 0, %r768, %p126;
	add.s32 	%r971, %r769, %r784;
	add.s64 	%rd9, %rd1, 256;
	mov.b32 	%r969, 478;
$L__BB5_15:
	setp.ne.s32 	%p127, %r973, 101;
	mov.b32 	%r785, -1;
	vote.sync.all.pred 	%p128, %p127, %r785;
	not.pred 	%p129, %p128;
	@%p129 bra 	$L__BB5_20;
	shr.u32 	%r969, %r969, 1;
	mul.wide.s32 	%rd48, %r972, 8;
	add.s64 	%rd49, %rd9, %rd48;
	add.s64 	%rd47, %rd49, -256;
	// begin inline asm
	ld.relaxed.gpu.v2.u32 {%r973, %r974}, [%rd47];
	// end inline asm
	mov.u32 	%r975, %r969;
$L__BB5_17:
	setp.eq.s32 	%p133, %r973, 99;
	mov.b32 	%r793, -1;
	vote.sync.any.pred 	%p134, %p133, %r793;
	not.pred 	%p135, %p134;
	@%p135 bra 	$L__BB5_19;
	// begin inline asm
	nanosleep.u32 %r975;
	// end inline asm
	shr.u32 	%r975, %r975, 1;
	// begin inline asm
	ld.relaxed.gpu.v2.u32 {%r973, %r974}, [%rd47];
	// end inline asm
	bra.uni 	$L__BB5_17;
$L__BB5_19:
	setp.eq.s32 	%p136, %r973, 101;
	mov.b32 	%r819, -1;
	vote.sync.ballot.b32 	%r820, %p136, %r819;
	and.b32  	%r821, %r820, %r747;
	or.b32  	%r822, %r821, -2147483648;
	add.s32 	%r823, %r822, -1;
	not.b32 	%r824, %r822;
	and.b32  	%r825, %r824, %r823;
	popc.b32 	%r798, %r825;
	mov.b32 	%r797, 1;
	// begin inline asm
	shfl.sync.down.b32 %r795, %r974, %r797, %r798, %r819;
	// end inline asm
	setp.lt.s32 	%p138, %r624, %r798;
	selp.b32 	%r826, %r795, 0, %p138;
	add.s32 	%r801, %r826, %r974;
	mov.b32 	%r802, 2;
	// begin inline asm
	shfl.sync.down.b32 %r800, %r801, %r802, %r798, %r819;
	// end inline asm
	setp.gt.s32 	%p139, %r47, %r798;
	selp.b32 	%r827, 0, %r800, %p139;
	add.s32 	%r806, %r801, %r827;
	mov.b32 	%r807, 4;
	// begin inline asm
	shfl.sync.down.b32 %r805, %r806, %r807, %r798, %r819;
	// end inline asm
	setp.gt.s32 	%p140, %r48, %r798;
	selp.b32 	%r828, 0, %r805, %p140;
	add.s32 	%r811, %r806, %r828;
	mov.b32 	%r812, 8;
	// begin inline asm
	shfl.sync.down.b32 %r810, %r811, %r812, %r798, %r819;
	// end inline asm
	setp.gt.s32 	%p141, %r49, %r798;
	selp.b32 	%r829, 0, %r810, %p141;
	add.s32 	%r816, %r811, %r829;
	mov.b32 	%r817, 16;
	// begin inline asm
	shfl.sync.down.b32 %r815, %r816, %r817, %r798, %r819;
	// end inline asm
	setp.gt.s32 	%p142, %r50, %r798;
	selp.b32 	%r830, 0, %r815, %p142;
	add.s32 	%r831, %r830, %r971;
	add.s32 	%r971, %r831, %r816;
	add.s32 	%r972, %r972, -32;
	bra.uni 	$L__BB5_15;
$L__BB5_20:
	@%p116 bra 	$L__BB5_22;
	add.s32 	%r788, %r971, %r32;
	add.s64 	%rd46, %rd7, 256;
	mov.b32 	%r787, 101;
	// begin inline asm
	st.relaxed.gpu.v2.u32 [%rd46], {%r787, %r788};
	// end inline asm
	st.shared.u32 	[_ZZN3cub18CUB_300001_SM_10006detail4scan16DeviceScanKernelINS2_10policy_hubIiiimN4cuda3std3__44plusIvEEE10Policy1000EN6thrust24THRUST_300001_SM_1000_NS10device_ptrIiEESF_NS0_13ScanTileStateIiLb1EEES9_NS0_8NullTypeEmiLb0ESI_EEvT0_T1_T2_iT3_T4_T5_E12temp_storage+4], %r971;
	st.shared.u32 	[_ZZN3cub18CUB_300001_SM_10006detail4scan16DeviceScanKernelINS2_10policy_hubIiiimN4cuda3std3__44plusIvEEE10Policy1000EN6thrust24THRUST_300001_SM_1000_NS10device_ptrIiEESF_NS0_13ScanTileStateIiLb1EEES9_NS0_8NullTypeEmiLb0ESI_EEvT0_T1_T2_iT3_T4_T5_E12temp_storage+8], %r788;
$L__BB5_22:
	setp.ne.s32 	%p131, %r624, 0;
	mov.u32 	%r976, %r34;
	@%p131 bra 	$L__BB5_24;
	st.shared.u32 	[_ZZN3cub18CUB_300001_SM_10006detail4scan16DeviceScanKernelINS2_10policy_hubIiiimN4cuda3std3__44plusIvEEE10Policy1000EN6thrust24THRUST_300001_SM_1000_NS10device_ptrIiEESF_NS0_13ScanTileStateIiLb1EEES9_NS0_8NullTypeEmiLb0ESI_EEvT0_T1_T2_iT3_T4_T5_E12temp_storage+84], %r971;
	mov.u32 	%r976, %r971;
$L__BB5_24:
	bar.sync 	0;
	setp.eq.s32 	%p132, %r2, 0;
	ld.shared.u32 	%r789, [_ZZN3cub18CUB_300001_SM_10006detail4scan16DeviceScanKernelINS2_10policy_hubIiiimN4cuda3std3__44plusIvEEE10Policy1000EN6thrust24THRUST_300001_SM_1000_NS10device_ptrIiEESF_NS0_13ScanTileStateIiLb1EEES9_NS0_8NullTypeEmiLb0ESI_EEvT0_T1_T2_iT3_T4_T5_E12temp_storage+84];
	selp.b32 	%r790, 0, %r789, %p132;
	add.s32 	%r977, %r790, %r976;
$L__BB5_25:
	add.s32 	%r928, %r977, %r7;
	add.s32 	%r929, %r8, %r928;
	add.s32 	%r930, %r9, %r929;
	add.s32 	%r931, %r10, %r930;
	add.s32 	%r932, %r11, %r931;
	add.s32 	%r933, %r12, %r932;
	add.s32 	%r934, %r13, %r933;
	add.s32 	%r935, %r14, %r934;
	add.s32 	%r936, %r15, %r935;
	add.s32 	%r937, %r16, %r936;
	add.s32 	%r938, %r17, %r937;
	add.s32 	%r939, %r18, %r938;
	add.s32 	%r940, %r19, %r939;
	add.s32 	%r941, %r20, %r940;
	add.s32 	%r942, %r21, %r941;
	add.s32 	%r943, %r22, %r942;
	add.s32 	%r944, %r23, %r943;
	add.s32 	%r945, %r24, %r944;
	add.s32 	%r946, %r25, %r945;
	bar.sync 	0;
	st.shared.u32 	[%r6], %r928;
	st.shared.u32 	[%r6+4], %r929;
	st.shared.u32 	[%r6+8], %r930;
	st.shared.u32 	[%r6+12], %r931;
	st.shared.u32 	[%r6+16], %r932;
	st.shared.u32 	[%r6+20], %r933;
	st.shared.u32 	[%r6+24], %r934;
	st.shared.u32 	[%r6+28], %r935;
	st.shared.u32 	[%r6+32], %r936;
	st.shared.u32 	[%r6+36], %r937;
	st.shared.u32 	[%r6+40], %r938;
	st.shared.u32 	[%r6+44], %r939;
	st.shared.u32 	[%r6+48], %r940;
	st.shared.u32 	[%r6+52], %r941;
	st.shared.u32 	[%r6+56], %r942;
	st.shared.u32 	[%r6+60], %r943;
	st.shared.u32 	[%r6+64], %r944;
	st.shared.u32 	[%r6+68], %r945;
	st.shared.u32 	[%r6+72], %r946;
	bar.warp.sync 	-1;
	ld.shared.u32 	%r947, [%r5];
	ld.shared.u32 	%r948, [%r5+128];
	ld.shared.u32 	%r949, [%r5+256];
	ld.shared.u32 	%r950, [%r5+384];
	ld.shared.u32 	%r951, [%r5+512];
	ld.shared.u32 	%r952, [%r5+640];
	ld.shared.u32 	%r953, [%r5+768];
	ld.shared.u32 	%r954, [%r5+896];
	ld.shared.u32 	%r955, [%r5+1024];
	ld.shared.u32 	%r956, [%r5+1152];
	ld.shared.u32 	%r957, [%r5+1280];
	ld.shared.u32 	%r958, [%r5+1408];
	ld.shared.u32 	%r959, [%r5+1536];
	ld.shared.u32 	%r960, [%r5+1664];
	ld.shared.u32 	%r961, [%r5+1792];
	ld.shared.u32 	%r962, [%r5+1920];
	ld.shared.u32 	%r963, [%r5+2048];
	ld.shared.u32 	%r964, [%r5+2176];
	ld.shared.u32 	%r965, [%r5+2304];
	add.s64 	%rd54, %rd3, %rd39;
	st.global.u32 	[%rd54], %r947;
	st.global.u32 	[%rd54+128], %r948;
	st.global.u32 	[%rd54+256], %r949;
	st.global.u32 	[%rd54+384], %r950;
	st.global.u32 	[%rd54+512], %r951;
	st.global.u32 	[%rd54+640], %r952;
	st.global.u32 	[%rd54+768], %r953;
	st.global.u32 	[%rd54+896], %r954;
	st.global.u32 	[%rd54+1024], %r955;
	st.global.u32 	[%rd54+1152], %r956;
	st.global.u32 	[%rd54+1280], %r957;
	st.global.u32 	[%rd54+1408], %r958;
	st.global.u32 	[%rd54+1536], %r959;
	st.global.u32 	[%rd54+1664], %r960;
	st.global.u32 	[%rd54+1792], %r961;
	st.global.u32 	[%rd54+1920], %r962;
	st.global.u32 	[%rd54+2048], %r963;
	st.global.u32 	[%rd54+2176], %r964;
	st.global.u32 	[%rd54+2304], %r965;
	bra.uni 	$L__BB5_128;
$L__BB5_26:
	setp.eq.s64 	%p2, %rd5, 0;
	@%p2 bra 	$L__BB5_128;
	cvt.u32.u64 	%r72, %rd5;
	shl.b64 	%rd19, %rd4, 2;
	add.s64 	%rd20, %rd2, %rd19;
	mov.u32 	%r73, %tid.x;
	ld.global.u32 	%r996, [%rd20];
	and.b32  	%r202, %r73, 31;
	and.b32  	%r203, %r73, 992;
	mul.lo.s32 	%r204, %r203, 19;
	or.b32  	%r75, %r204, %r202;
	setp.ge.u32 	%p3, %r75, %r72;
	shl.b32 	%r205, %r75, 2;
	cvt.u64.u32 	%rd21, %r205;
	add.s64 	%rd11, %rd20, %rd21;
	mov.u32 	%r978, %r996;
	@%p3 bra 	$L__BB5_29;
	ld.global.u32 	%r978, [%rd11];
$L__BB5_29:
	add.s32 	%r206, %r75, 32;
	setp.ge.u32 	%p4, %r206, %r72;
	mov.u32 	%r979, %r996;
	@%p4 bra 	$L__BB5_31;
	ld.global.u32 	%r979, [%rd11+128];
$L__BB5_31:
	add.s32 	%r207, %r75, 64;
	setp.ge.u32 	%p5, %r207, %r72;
	mov.u32 	%r980, %r996;
	@%p5 bra 	$L__BB5_33;
	ld.global.u32 	%r980, [%rd11+256];
$L__BB5_33:
	add.s32 	%r208, %r75, 96;
	setp.ge.u32 	%p6, %r208, %r72;
	mov.u32 	%r981, %r996;
	@%p6 bra 	$L__BB5_35;
	ld.global.u32 	%r981, [%rd11+384];
$L__BB5_35:
	add.s32 	%r209, %r75, 128;
	setp.ge.u32 	%p7, %r209, %r72;
	mov.u32 	%r982, %r996;
	@%p7 bra 	$L__BB5_37;
	ld.global.u32 	%r982, [%rd11+512];
$L__BB5_37:
	add.s32 	%r210, %r75, 160;
	setp.ge.u32 	%p8, %r210, %r72;
	mov.u32 	%r983, %r996;
	@%p8 bra 	$L__BB5_39;
	ld.global.u32 	%r983, [%rd11+640];
$L__BB5_39:
	add.s32 	%r211, %r75, 192;
	setp.ge.u32 	%p9, %r211, %r72;
	mov.u32 	%r984, %r996;
	@%p9 bra 	$L__BB5_41;
	ld.global.u32 	%r984, [%rd11+768];
$L__BB5_41:
	add.s32 	%r212, %r75, 224;
	setp.ge.u32 	%p10, %r212, %r72;
	mov.u32 	%r985, %r996;
	@%p10 bra 	$L__BB5_43;
	ld.global.u32 	%r985, [%rd11+896];
$L__BB5_43:
	add.s32 	%r92, %r75, 256;
	setp.ge.u32 	%p11, %r92, %r72;
	mov.u32 	%r986, %r996;
	@%p11 bra 	$L__BB5_45;
	ld.global.u32 	%r986, [%rd11+1024];
$L__BB5_45:
	add.s32 	%r213, %r75, 288;
	setp.ge.u32 	%p12, %r213, %r72;
	mov.u32 	%r987, %r996;
	@%p12 bra 	$L__BB5_47;
	ld.global.u32 	%r987, [%rd11+1152];
$L__BB5_47:
	add.s32 	%r214, %r75, 320;
	setp.ge.u32 	%p13, %r214, %r72;
	mov.u32 	%r988, %r996;
	@%p13 bra 	$L__BB5_49;
	ld.global.u32 	%r988, [%rd11+1280];
$L__BB5_49:
	add.s32 	%r215, %r75, 352;
	setp.ge.u32 	%p14, %r215, %r72;
	mov.u32 	%r989, %r996;
	@%p14 bra 	$L__BB5_51;
	ld.global.u32 	%r989, [%rd11+1408];
$L__BB5_51:
	add.s32 	%r216, %r75, 384;
	setp.ge.u32 	%p15, %r216, %r72;
	mov.u32 	%r990, %r996;
	@%p15 bra 	$L__BB5_53;
	ld.global.u32 	%r990, [%rd11+1536];
$L__BB5_53:
	add.s32 	%r217, %r75, 416;
	setp.ge.u32 	%p16, %r217, %r72;
	mov.u32 	%r991, %r996;
	@%p16 bra 	$L__BB5_55;
	ld.global.u32 	%r991, [%rd11+1664];
$L__BB5_55:
	add.s32 	%r218, %r75, 448;
	setp.ge.u32 	%p17, %r218, %r72;
	mov.u32 	%r992, %r996;
	@%p17 bra 	$L__BB5_57;
	ld.global.u32 	%r992, [%rd11+1792];
$L__BB5_57:
	add.s32 	%r219, %r75, 480;
	setp.ge.u32 	%p18, %r219, %r72;
	mov.u32 	%r993, %r996;
	@%p18 bra 	$L__BB5_59;
	ld.global.u32 	%r993, [%rd11+1920];
$L__BB5_59:
	add.s32 	%r220, %r75, 512;
	setp.ge.u32 	%p19, %r220, %r72;
	mov.u32 	%r994, %r996;
	@%p19 bra 	$L__BB5_61;
	ld.global.u32 	%r994, [%rd11+2048];
$L__BB5_61:
	add.s32 	%r221, %r75, 544;
	setp.ge.u32 	%p20, %r221, %r72;
	mov.u32 	%r995, %r996;
	@%p20 bra 	$L__BB5_63;
	ld.global.u32 	%r995, [%rd11+2176];
$L__BB5_63:
	add.s32 	%r113, %r75, 576;
	setp.ge.u32 	%p21, %r113, %r72;
	@%p21 bra 	$L__BB5_65;
	ld.global.u32 	%r996, [%rd11+2304];
$L__BB5_65:
	// begin inline asm
	mov.u32 %r222, %laneid;
	// end inline asm
	shr.u32 	%r117, %r73, 5;
	mad.lo.s32 	%r223, %r117, 608, %r222;
	shl.b32 	%r224, %r223, 2;
	mov.u32 	%r225, _ZZN3cub18CUB_300001_SM_10006detail4scan16DeviceScanKernelINS2_10policy_hubIiiimN4cuda3std3__44plusIvEEE10Policy1000EN6thrust24THRUST_300001_SM_1000_NS10device_ptrIiEESF_NS0_13ScanTileStateIiLb1EEES9_NS0_8NullTypeEmiLb0ESI_EEvT0_T1_T2_iT3_T4_T5_E12temp_storage;
	add.s32 	%r118, %r225, %r224;
	st.shared.u32 	[%r118], %r978;
	st.shared.u32 	[%r118+128], %r979;
	st.shared.u32 	[%r118+256], %r980;
	st.shared.u32 	[%r118+384], %r981;
	st.shared.u32 	[%r118+512], %r982;
	st.shared.u32 	[%r118+640], %r983;
	st.shared.u32 	[%r118+768], %r984;
	st.shared.u32 	[%r118+896], %r985;
	st.shared.u32 	[%r118+1024], %r986;
	st.shared.u32 	[%r118+1152], %r987;
	st.shared.u32 	[%r118+1280], %r988;
	st.shared.u32 	[%r118+1408], %r989;
	st.shared.u32 	[%r118+1536], %r990;
	st.shared.u32 	[%r118+1664], %r991;
	st.shared.u32 	[%r118+1792], %r992;
	st.shared.u32 	[%r118+1920], %r993;
	st.shared.u32 	[%r118+2048], %r994;
	st.shared.u32 	[%r118+2176], %r995;
	st.shared.u32 	[%r118+2304], %r996;
	bar.warp.sync 	-1;
	mad.lo.s32 	%r119, %r222, 72, %r118;
	ld.shared.u32 	%r120, [%r119];
	ld.shared.u32 	%r121, [%r119+4];
	ld.shared.u32 	%r122, [%r119+8];
	ld.shared.u32 	%r123, [%r119+12];
	ld.shared.u32 	%r124, [%r119+16];
	ld.shared.u32 	%r125, [%r119+20];
	ld.shared.u32 	%r126, [%r119+24];
	ld.shared.u32 	%r127, [%r119+28];
	ld.shared.u32 	%r128, [%r119+32];
	ld.shared.u32 	%r129, [%r119+36];
	ld.shared.u32 	%r130, [%r119+40];
	ld.shared.u32 	%r131, [%r119+44];
	ld.shared.u32 	%r132, [%r119+48];
	ld.shared.u32 	%r133, [%r119+52];
	ld.shared.u32 	%r134, [%r119+56];
	ld.shared.u32 	%r135, [%r119+60];
	ld.shared.u32 	%r136, [%r119+64];
	ld.shared.u32 	%r137, [%r119+68];
	ld.shared.u32 	%r138, [%r119+72];
	bar.sync 	0;
	setp.ne.s32 	%p22, %r1, 0;
	@%p22 bra 	$L__BB5_69;
	add.s32 	%r451, %r121, %r120;
	add.s32 	%r452, %r122, %r451;
	add.s32 	%r453, %r123, %r452;
	add.s32 	%r454, %r124, %r453;
	add.s32 	%r455, %r125, %r454;
	add.s32 	%r456, %r126, %r455;
	add.s32 	%r457, %r127, %r456;
	add.s32 	%r458, %r128, %r457;
	add.s32 	%r459, %r129, %r458;
	add.s32 	%r460, %r130, %r459;
	add.s32 	%r461, %r131, %r460;
	add.s32 	%r462, %r132, %r461;
	add.s32 	%r463, %r133, %r462;
	add.s32 	%r464, %r134, %r463;
	add.s32 	%r465, %r135, %r464;
	add.s32 	%r466, %r136, %r465;
	add.s32 	%r467, %r137, %r466;
	add.s32 	%r425, %r138, %r467;
	mov.b32 	%r423, 1;
	mov.b32 	%r448, 0;
	mov.b32 	%r450, -1;
	// begin inline asm
	{  .reg .s32 r0;  .reg .pred p;  shfl.sync.up.b32 r0|p, %r425, %r423, %r448, %r450;  @p add.s32 r0, r0, %r425;  mov.s32 %r421, r0;}
	// end inline asm
	mov.b32 	%r429, 2;
	// begin inline asm
	{  .reg .s32 r0;  .reg .pred p;  shfl.sync.up.b32 r0|p, %r421, %r429, %r448, %r450;  @p add.s32 r0, r0, %r421;  mov.s32 %r427, r0;}
	// end inline asm
	mov.b32 	%r435, 4;
	// begin inline asm
	{  .reg .s32 r0;  .reg .pred p;  shfl.sync.up.b32 r0|p, %r427, %r435, %r448, %r450;  @p add.s32 r0, r0, %r427;  mov.s32 %r433, r0;}
	// end inline asm
	mov.b32 	%r441, 8;
	// begin inline asm
	{  .reg .s32 r0;  .reg .pred p;  shfl.sync.up.b32 r0|p, %r433, %r441, %r448, %r450;  @p add.s32 r0, r0, %r433;  mov.s32 %r439, r0;}
	// end inline asm
	mov.b32 	%r447, 16;
	// begin inline asm
	{  .reg .s32 r0;  .reg .pred p;  shfl.sync.up.b32 r0|p, %r439, %r447, %r448, %r450;  @p add.s32 r0, r0, %r439;  mov.s32 %r445, r0;}
	// end inline asm
	setp.ne.s32 	%p65, %r222, 31;
	@%p65 bra 	$L__BB5_68;
	shl.b32 	%r468, %r117, 2;
	mov.u32 	%r469, _ZZN3cub18CUB_300001_SM_10006detail4scan16DeviceScanKernelINS2_10policy_hubIiiimN4cuda3std3__44plusIvEEE10Policy1000EN6thrust24THRUST_300001_SM_1000_NS10device_ptrIiEESF_NS0_13ScanTileStateIiLb1EEES9_NS0_8NullTypeEmiLb0ESI_EEvT0_T1_T2_iT3_T4_T5_E12temp_storage;
	add.s32 	%r470, %r469, %r468;
	st.shared.u32 	[%r470+16], %r445;
$L__BB5_68:
	sub.s32 	%r471, %r445, %r425;
	bar.sync 	0;
	ld.shared.v4.u32 	{%r472, %r473, %r474, %r475}, [_ZZN3cub18CUB_300001_SM_10006detail4scan16DeviceScanKernelINS2_10policy_hubIiiimN4cuda3std3__44plusIvEEE10Policy1000EN6thrust24THRUST_300001_SM_1000_NS10device_ptrIiEESF_NS0_13ScanTileStateIiLb1EEES9_NS0_8NullTypeEmiLb0ESI_EEvT0_T1_T2_iT3_T4_T5_E12temp_storage+16];
	add.s32 	%r476, %r473, %r472;
	setp.eq.s32 	%p66, %r117, 2;
	selp.b32 	%r477, %r476, %r472, %p66;
	add.s32 	%r478, %r476, %r474;
	setp.eq.s32 	%p67, %r117, 3;
	selp.b32 	%r479, %r478, %r477, %p67;
	add.s32 	%r480, %r478, %r475;
	setp.eq.s32 	%p68, %r117, 4;
	selp.b32 	%r481, %r480, %r479, %p68;
	ld.shared.v4.u32 	{%r482, %r483, %r484, %r485}, [_ZZN3cub18CUB_300001_SM_10006detail4scan16DeviceScanKernelINS2_10policy_hubIiiimN4cuda3std3__44plusIvEEE10Policy1000EN6thrust24THRUST_300001_SM_1000_NS10device_ptrIiEESF_NS0_13ScanTileStateIiLb1EEES9_NS0_8NullTypeEmiLb0ESI_EEvT0_T1_T2_iT3_T4_T5_E12temp_storage+32];
	add.s32 	%r486, %r480, %r482;
	setp.eq.s32 	%p69, %r117, 5;
	selp.b32 	%r487, %r486, %r481, %p69;
	add.s32 	%r488, %r486, %r483;
	setp.eq.s32 	%p70, %r117, 6;
	selp.b32 	%r489, %r488, %r487, %p70;
	add.s32 	%r490, %r488, %r484;
	setp.eq.s32 	%p71, %r117, 7;
	selp.b32 	%r491, %r490, %r489, %p71;
	add.s32 	%r492, %r490, %r485;
	setp.eq.s32 	%p72, %r117, 8;
	selp.b32 	%r493, %r492, %r491, %p72;
	ld.shared.v4.u32 	{%r494, %r495, %r496, %r497}, [_ZZN3cub18CUB_300001_SM_10006detail4scan16DeviceScanKernelINS2_10policy_hubIiiimN4cuda3std3__44plusIvEEE10Policy1000EN6thrust24THRUST_300001_SM_1000_NS10device_ptrIiEESF_NS0_13ScanTileStateIiLb1EEES9_NS0_8NullTypeEmiLb0ESI_EEvT0_T1_T2_iT3_T4_T5_E12temp_storage+48];
	add.s32 	%r498, %r492, %r494;
	setp.eq.s32 	%p73, %r117, 9;
	selp.b32 	%r499, %r498, %r493, %p73;
	add.s32 	%r500, %r498, %r495;
	setp.eq.s32 	%p74, %r117, 10;
	selp.b32 	%r501, %r500, %r499, %p74;
	add.s32 	%r502, %r500, %r496;
	setp.eq.s32 	%p75, %r117, 11;
	selp.b32 	%r503, %r502, %r501, %p75;
	add.s32 	%r504, %r502, %r497;
	setp.eq.s32 	%p76, %r117, 12;
	selp.b32 	%r505, %r504, %r503, %p76;
	setp.lt.u32 	%p77, %r73, 32;
	setp.eq.s32 	%p78, %r222, 0;
	selp.b32 	%r506, 0, %r471, %p78;
	add.s32 	%r507, %r505, %r506;
	selp.b32 	%r508, %r471, %r507, %p77;
	setp.eq.s32 	%p79, %r73, 0;
	selp.b32 	%r1008, 0, %r508, %p79;
	bra.uni 	$L__BB5_88;
$L__BB5_69:
	add.s32 	%r256, %r121, %r120;
	add.s32 	%r257, %r122, %r256;
	add.s32 	%r258, %r123, %r257;
	add.s32 	%r259, %r124, %r258;
	add.s32 	%r260, %r125, %r259;
	add.s32 	%r261, %r126, %r260;
	add.s32 	%r262, %r127, %r261;
	add.s32 	%r263, %r128, %r262;
	add.s32 	%r264, %r129, %r263;
	add.s32 	%r265, %r130, %r264;
	add.s32 	%r266, %r131, %r265;
	add.s32 	%r267, %r132, %r266;
	add.s32 	%r268, %r133, %r267;
	add.s32 	%r269, %r134, %r268;
	add.s32 	%r270, %r135, %r269;
	add.s32 	%r271, %r136, %r270;
	add.s32 	%r272, %r137, %r271;
	add.s32 	%r230, %r138, %r272;
	mov.b32 	%r228, 1;
	mov.b32 	%r253, 0;
	mov.b32 	%r255, -1;
	// begin inline asm
	{  .reg .s32 r0;  .reg .pred p;  shfl.sync.up.b32 r0|p, %r230, %r228, %r253, %r255;  @p add.s32 r0, r0, %r230;  mov.s32 %r226, r0;}
	// end inline asm
	mov.b32 	%r234, 2;
	// begin inline asm
	{  .reg .s32 r0;  .reg .pred p;  shfl.sync.up.b32 r0|p, %r226, %r234, %r253, %r255;  @p add.s32 r0, r0, %r226;  mov.s32 %r232, r0;}
	// end inline asm
	mov.b32 	%r240, 4;
	// begin inline asm
	{  .reg .s32 r0;  .reg .pred p;  shfl.sync.up.b32 r0|p, %r232, %r240, %r253, %r255;  @p add.s32 r0, r0, %r232;  mov.s32 %r238, r0;}
	// end inline asm
	mov.b32 	%r246, 8;
	// begin inline asm
	{  .reg .s32 r0;  .reg .pred p;  shfl.sync.up.b32 r0|p, %r238, %r246, %r253, %r255;  @p add.s32 r0, r0, %r238;  mov.s32 %r244, r0;}
	// end inline asm
	mov.b32 	%r252, 16;
	// begin inline asm
	{  .reg .s32 r0;  .reg .pred p;  shfl.sync.up.b32 r0|p, %r244, %r252, %r253, %r255;  @p add.s32 r0, r0, %r244;  mov.s32 %r250, r0;}
	// end inline asm
	setp.ne.s32 	%p23, %r222, 31;
	@%p23 bra 	$L__BB5_71;
	shl.b32 	%r273, %r117, 2;
	mov.u32 	%r274, _ZZN3cub18CUB_300001_SM_10006detail4scan16DeviceScanKernelINS2_10policy_hubIiiimN4cuda3std3__44plusIvEEE10Policy1000EN6thrust24THRUST_300001_SM_1000_NS10device_ptrIiEESF_NS0_13ScanTileStateIiLb1EEES9_NS0_8NullTypeEmiLb0ESI_EEvT0_T1_T2_iT3_T4_T5_E12temp_storage;
	add.s32 	%r275, %r274, %r273;
	st.shared.u32 	[%r275+16], %r250;
$L__BB5_71:
	sub.s32 	%r276, %r250, %r230;
	bar.sync 	0;
	ld.shared.v4.u32 	{%r277, %r278, %r279, %r280}, [_ZZN3cub18CUB_300001_SM_10006detail4scan16DeviceScanKernelINS2_10policy_hubIiiimN4cuda3std3__44plusIvEEE10Policy1000EN6thrust24THRUST_300001_SM_1000_NS10device_ptrIiEESF_NS0_13ScanTileStateIiLb1EEES9_NS0_8NullTypeEmiLb0ESI_EEvT0_T1_T2_iT3_T4_T5_E12temp_storage+16];
	add.s32 	%r281, %r278, %r277;
	setp.eq.s32 	%p24, %r117, 2;
	selp.b32 	%r282, %r281, %r277, %p24;
	add.s32 	%r283, %r281, %r279;
	setp.eq.s32 	%p25, %r117, 3;
	selp.b32 	%r284, %r283, %r282, %p25;
	add.s32 	%r285, %r283, %r280;
	setp.eq.s32 	%p26, %r117, 4;
	selp.b32 	%r286, %r285, %r284, %p26;
	ld.shared.v4.u32 	{%r287, %r288, %r289, %r290}, [_ZZN3cub18CUB_300001_SM_10006detail4scan16DeviceScanKernelINS2_10policy_hubIiiimN4cuda3std3__44plusIvEEE10Policy1000EN6thrust24THRUST_300001_SM_1000_NS10device_ptrIiEESF_NS0_13ScanTileStateIiLb1EEES9_NS0_8NullTypeEmiLb0ESI_EEvT0_T1_T2_iT3_T4_T5_E12temp_storage+32];
	add.s32 	%r291, %r285, %r287;
	setp.eq.s32 	%p27, %r117, 5;
	selp.b32 	%r292, %r291, %r286, %p27;
	add.s32 	%r293, %r291, %r288;
	setp.eq.s32 	%p28, %r117, 6;
	selp.b32 	%r294, %r293, %r292, %p28;
	add.s32 	%r295, %r293, %r289;
	setp.eq.s32 	%p29, %r117, 7;
	selp.b32 	%r296, %r295, %r294, %p29;
	add.s32 	%r297, %r295, %r290;
	setp.eq.s32 	%p30, %r117, 8;
	selp.b32 	%r298, %r297, %r296, %p30;
	ld.shared.v4.u32 	{%r299, %r300, %r301, %r302}, [_ZZN3cub18CUB_300001_SM_10006detail4scan16DeviceScanKernelINS2_10policy_hubIiiimN4cuda3std3__44plusIvEEE10Policy1000EN6thrust24THRUST_300001_SM_1000_NS10device_ptrIiEESF_NS0_13ScanTileStateIiLb1EEES9_NS0_8NullTypeEmiLb0ESI_EEvT0_T1_T2_iT3_T4_T5_E12temp_storage+48];
	add.s32 	%r303, %r297, %r299;
	setp.eq.s32 	%p31, %r117, 9;
	selp.b32 	%r304, %r303, %r298, %p31;
	add.s32 	%r305, %r303, %r300;
	setp.eq.s32 	%p32, %r117, 10;
	selp.b32 	%r306, %r305, %r304, %p32;
	add.s32 	%r307, %r305, %r301;
	setp.eq.s32 	%p33, %r117, 11;
	selp.b32 	%r308, %r307, %r306, %p33;
	add.s32 	%r309, %r307, %r302;
	setp.eq.s32 	%p34, %r117, 12;
	selp.b32 	%r310, %r309, %r308, %p34;
	ld.shared.u32 	%r311, [_ZZN3cub18CUB_300001_SM_10006detail4scan16DeviceScanKernelINS2_10policy_hubIiiimN4cuda3std3__44plusIvEEE10Policy1000EN6thrust24THRUST_300001_SM_1000_NS10device_ptrIiEESF_NS0_13ScanTileStateIiLb1EEES9_NS0_8NullTypeEmiLb0ESI_EEvT0_T1_T2_iT3_T4_T5_E12temp_storage+64];
	add.s32 	%r144, %r309, %r311;
	setp.gt.u32 	%p35, %r73, 31;
	setp.lt.u32 	%p36, %r73, 32;
	setp.eq.s32 	%p37, %r222, 0;
	selp.b32 	%r312, 0, %r276, %p37;
	add.s32 	%r1007, %r310, %r312;
	selp.b32 	%r146, %r276, %r1007, %p36;
	@%p35 bra 	$L__BB5_87;
	setp.ne.s32 	%p38, %r73, 0;
	mul.wide.s32 	%rd22, %r1, 8;
	add.s64 	%rd12, %rd1, %rd22;
	@%p38 bra 	$L__BB5_74;
	st.shared.u32 	[_ZZN3cub18CUB_300001_SM_10006detail4scan16DeviceScanKernelINS2_10policy_hubIiiimN4cuda3std3__44plusIvEEE10Policy1000EN6thrust24THRUST_300001_SM_1000_NS10device_ptrIiEESF_NS0_13ScanTileStateIiLb1EEES9_NS0_8NullTypeEmiLb0ESI_EEvT0_T1_T2_iT3_T4_T5_E12temp_storage+12], %r144;
	add.s64 	%rd23, %rd12, 256;
	mov.b32 	%r313, 100;
	// begin inline asm
	st.relaxed.gpu.v2.u32 [%rd23], {%r313, %r144};
	// end inline asm
$L__BB5_74:
	not.b32 	%r319, %r73;
	add.s32 	%r1003, %r1, %r319;
	mov.b32 	%r315, 550;
	// begin inline asm
	nanosleep.u32 %r315;
	// end inline asm
	mul.wide.s32 	%rd25, %r1003, 8;
	add.s64 	%rd26, %rd1, %rd25;
	add.s64 	%rd24, %rd26, 256;
	// begin inline asm
	ld.relaxed.gpu.v2.u32 {%r1004, %r998}, [%rd24];
	// end inline asm
	mov.b32 	%r999, 478;
$L__BB5_75:
	setp.eq.s32 	%p39, %r1004, 99;
	mov.b32 	%r320, -1;
	vote.sync.any.pred 	%p40, %p39, %r320;
	not.pred 	%p41, %p40;
	@%p41 bra 	$L__BB5_77;
	// begin inline asm
	nanosleep.u32 %r999;
	// end inline asm
	shr.u32 	%r999, %r999, 1;
	// begin inline asm
	ld.relaxed.gpu.v2.u32 {%r1004, %r998}, [%rd24];
	// end inline asm
	bra.uni 	$L__BB5_75;
$L__BB5_77:
	setp.eq.s32 	%p42, %r1004, 101;
	mov.b32 	%r347, -1;
	vote.sync.ballot.b32 	%r349, %p42, %r347;
	// begin inline asm
	mov.u32 %r322, %lanemask_ge;
	// end inline asm
	and.b32  	%r350, %r349, %r322;
	or.b32  	%r351, %r350, -2147483648;
	add.s32 	%r352, %r351, -1;
	not.b32 	%r353, %r351;
	and.b32  	%r354, %r353, %r352;
	popc.b32 	%r326, %r354;
	mov.b32 	%r325, 1;
	// begin inline asm
	shfl.sync.down.b32 %r323, %r998, %r325, %r326, %r347;
	// end inline asm
	setp.lt.s32 	%p44, %r222, %r326;
	selp.b32 	%r355, %r323, 0, %p44;
	add.s32 	%r329, %r355, %r998;
	mov.b32 	%r330, 2;
	// begin inline asm
	shfl.sync.down.b32 %r328, %r329, %r330, %r326, %r347;
	// end inline asm
	add.s32 	%r356, %r222, 2;
	setp.gt.s32 	%p45, %r356, %r326;
	selp.b32 	%r357, 0, %r328, %p45;
	add.s32 	%r334, %r329, %r357;
	mov.b32 	%r335, 4;
	// begin inline asm
	shfl.sync.down.b32 %r333, %r334, %r335, %r326, %r347;
	// end inline asm
	add.s32 	%r358, %r222, 4;
	setp.gt.s32 	%p46, %r358, %r326;
	selp.b32 	%r359, 0, %r333, %p46;
	add.s32 	%r339, %r334, %r359;
	mov.b32 	%r340, 8;
	// begin inline asm
	shfl.sync.down.b32 %r338, %r339, %r340, %r326, %r347;
	// end inline asm
	add.s32 	%r360, %r222, 8;
	setp.gt.s32 	%p47, %r360, %r326;
	selp.b32 	%r361, 0, %r338, %p47;
	add.s32 	%r344, %r339, %r361;
	mov.b32 	%r345, 16;
	// begin inline asm
	shfl.sync.down.b32 %r343, %r344, %r345, %r326, %r347;
	// end inline asm
	add.s32 	%r362, %r222, 16;
	setp.gt.s32 	%p48, %r362, %r326;
	selp.b32 	%r363, 0, %r343, %p48;
	add.s32 	%r1000, %r344, %r363;
	add.s64 	%rd13, %rd1, 256;
	mov.b32 	%r1001, 478;
$L__BB5_78:
	setp.ne.s32 	%p49, %r1004, 101;
	mov.b32 	%r364, -1;
	vote.sync.all.pred 	%p50, %p49, %r364;
	not.pred 	%p51, %p50;
	@%p51 bra 	$L__BB5_83;
	shr.u32 	%r1001, %r1001, 1;
	mul.wide.s32 	%rd29, %r1003, 8;
	add.s64 	%rd30, %rd13, %rd29;
	add.s64 	%rd28, %rd30, -256;
	// begin inline asm
	ld.relaxed.gpu.v2.u32 {%r1004, %r1005}, [%rd28];
	// end inline asm
	mov.u32 	%r1006, %r1001;
$L__BB5_80:
	setp.eq.s32 	%p55, %r1004, 99;
	mov.b32 	%r372, -1;
	vote.sync.any.pred 	%p56, %p55, %r372;
	not.pred 	%p57, %p56;
	@%p57 bra 	$L__BB5_82;
	// begin inline asm
	nanosleep.u32 %r1006;
	// end inline asm
	shr.u32 	%r1006, %r1006, 1;
	// begin inline asm
	ld.relaxed.gpu.v2.u32 {%r1004, %r1005}, [%rd28];
	// end inline asm
	bra.uni 	$L__BB5_80;
$L__BB5_82:
	setp.eq.s32 	%p58, %r1004, 101;
	mov.b32 	%r398, -1;
	vote.sync.ballot.b32 	%r399, %p58, %r398;
	and.b32  	%r400, %r399, %r322;
	or.b32  	%r401, %r400, -2147483648;
	add.s32 	%r402, %r401, -1;
	not.b32 	%r403, %r401;
	and.b32  	%r404, %r403, %r402;
	popc.b32 	%r377, %r404;
	mov.b32 	%r376, 1;
	// begin inline asm
	shfl.sync.down.b32 %r374, %r1005, %r376, %r377, %r398;
	// end inline asm
	setp.lt.s32 	%p60, %r222, %r377;
	selp.b32 	%r405, %r374, 0, %p60;
	add.s32 	%r380, %r405, %r1005;
	mov.b32 	%r381, 2;
	// begin inline asm
	shfl.sync.down.b32 %r379, %r380, %r381, %r377, %r398;
	// end inline asm
	add.s32 	%r406, %r222, 2;
	setp.gt.s32 	%p61, %r406, %r377;
	selp.b32 	%r407, 0, %r379, %p61;
	add.s32 	%r385, %r380, %r407;
	mov.b32 	%r386, 4;
	// begin inline asm
	shfl.sync.down.b32 %r384, %r385, %r386, %r377, %r398;
	// end inline asm
	add.s32 	%r408, %r222, 4;
	setp.gt.s32 	%p62, %r408, %r377;
	selp.b32 	%r409, 0, %r384, %p62;
	add.s32 	%r390, %r385, %r409;
	mov.b32 	%r391, 8;
	// begin inline asm
	shfl.sync.down.b32 %r389, %r390, %r391, %r377, %r398;
	// end inline asm
	add.s32 	%r410, %r222, 8;
	setp.gt.s32 	%p63, %r410, %r377;
	selp.b32 	%r411, 0, %r389, %p63;
	add.s32 	%r395, %r390, %r411;
	mov.b32 	%r396, 16;
	// begin inline asm
	shfl.sync.down.b32 %r394, %r395, %r396, %r377, %r398;
	// end inline asm
	add.s32 	%r412, %r222, 16;
	setp.gt.s32 	%p64, %r412, %r377;
	selp.b32 	%r413, 0, %r394, %p64;
	add.s32 	%r414, %r413, %r1000;
	add.s32 	%r1000, %r414, %r395;
	add.s32 	%r1003, %r1003, -32;
	bra.uni 	$L__BB5_78;
$L__BB5_83:
	@%p38 bra 	$L__BB5_85;
	add.s32 	%r367, %r1000, %r144;
	add.s64 	%rd27, %rd12, 256;
	mov.b32 	%r366, 101;
	// begin inline asm
	st.relaxed.gpu.v2.u32 [%rd27], {%r366, %r367};
	// end inline asm
	st.shared.u32 	[_ZZN3cub18CUB_300001_SM_10006detail4scan16DeviceScanKernelINS2_10policy_hubIiiimN4cuda3std3__44plusIvEEE10Policy1000EN6thrust24THRUST_300001_SM_1000_NS10device_ptrIiEESF_NS0_13ScanTileStateIiLb1EEES9_NS0_8NullTypeEmiLb0ESI_EEvT0_T1_T2_iT3_T4_T5_E12temp_storage+4], %r1000;
	st.shared.u32 	[_ZZN3cub18CUB_300001_SM_10006detail4scan16DeviceScanKernelINS2_10policy_hubIiiimN4cuda3std3__44plusIvEEE10Policy1000EN6thrust24THRUST_300001_SM_1000_NS10device_ptrIiEESF_NS0_13ScanTileStateIiLb1EEES9_NS0_8NullTypeEmiLb0ESI_EEvT0_T1_T2_iT3_T4_T5_E12temp_storage+8], %r367;
$L__BB5_85:
	setp.ne.s32 	%p53, %r222, 0;
	mov.u32 	%r1007, %r146;
	@%p53 bra 	$L__BB5_87;
	st.shared.u32 	[_ZZN3cub18CUB_300001_SM_10006detail4scan16DeviceScanKernelINS2_10policy_hubIiiimN4cuda3std3__44plusIvEEE10Policy1000EN6thrust24THRUST_300001_SM_1000_NS10device_ptrIiEESF_NS0_13ScanTileStateIiLb1EEES9_NS0_8NullTypeEmiLb0ESI_EEvT0_T1_T2_iT3_T4_T5_E12temp_storage+84], %r1000;
	mov.u32 	%r1007, %r1000;
$L__BB5_87:
	bar.sync 	0;
	setp.eq.s32 	%p54, %r73, 0;
	ld.shared.u32 	%r368, [_ZZN3cub18CUB_300001_SM_10006detail4scan16DeviceScanKernelINS2_10policy_hubIiiimN4cuda3std3__44plusIvEEE10Policy1000EN6thrust24THRUST_300001_SM_1000_NS10device_ptrIiEESF_NS0_13ScanTileStateIiLb1EEES9_NS0_8NullTypeEmiLb0ESI_EEvT0_T1_T2_iT3_T4_T5_E12temp_storage+84];
	selp.b32 	%r369, 0, %r368, %p54;
	add.s32 	%r1008, %r369, %r1007;
$L__BB5_88:
	add.s32 	%r509, %r1008, %r120;
	add.s32 	%r510, %r121, %r509;
	add.s32 	%r511, %r122, %r510;
	add.s32 	%r512, %r123, %r511;
	add.s32 	%r513, %r124, %r512;
	add.s32 	%r514, %r125, %r513;
	add.s32 	%r515, %r126, %r514;
	add.s32 	%r516, %r127, %r515;
	add.s32 	%r517, %r128, %r516;
	add.s32 	%r518, %r129, %r517;
	add.s32 	%r519, %r130, %r518;
	add.s32 	%r520, %r131, %r519;
	add.s32 	%r521, %r132, %r520;
	add.s32 	%r522, %r133, %r521;
	add.s32 	%r523, %r134, %r522;
	add.s32 	%r524, %r135, %r523;
	add.s32 	%r525, %r136, %r524;
	add.s32 	%r526, %r137, %r525;
	add.s32 	%r527, %r138, %r526;
	bar.sync 	0;
	st.shared.u32 	[%r119], %r509;
	st.shared.u32 	[%r119+4], %r510;
	st.shared.u32 	[%r119+8], %r511;
	st.shared.u32 	[%r119+12], %r512;
	st.shared.u32 	[%r119+16], %r513;
	st.shared.u32 	[%r119+20], %r514;
	st.shared.u32 	[%r119+24], %r515;
	st.shared.u32 	[%r119+28], %r516;
	st.shared.u32 	[%r119+32], %r517;
	st.shared.u32 	[%r119+36], %r518;
	st.shared.u32 	[%r119+40], %r519;
	st.shared.u32 	[%r119+44], %r520;
	st.shared.u32 	[%r119+48], %r521;
	st.shared.u32 	[%r119+52], %r522;
	st.shared.u32 	[%r119+56], %r523;
	st.shared.u32 	[%r119+60], %r524;
	st.shared.u32 	[%r119+64], %r525;
	st.shared.u32 	[%r119+68], %r526;
	st.shared.u32 	[%r119+72], %r527;
	bar.warp.sync 	-1;
	ld.shared.u32 	%r180, [%r118];
	ld.shared.u32 	%r181, [%r118+128];
	ld.shared.u32 	%r182, [%r118+256];
	ld.shared.u32 	%r183, [%r118+384];
	ld.shared.u32 	%r184, [%r118+512];
	ld.shared.u32 	%r185, [%r118+640];
	ld.shared.u32 	%r186, [%r118+768];
	ld.shared.u32 	%r187, [%r118+896];
	ld.shared.u32 	%r188, [%r118+1024];
	ld.shared.u32 	%r189, [%r118+1152];
	ld.shared.u32 	%r190, [%r118+1280];
	ld.shared.u32 	%r191, [%r118+1408];
	ld.shared.u32 	%r192, [%r118+1536];
	ld.shared.u32 	%r193, [%r118+1664];
	ld.shared.u32 	%r194, [%r118+1792];
	ld.shared.u32 	%r195, [%r118+1920];
	ld.shared.u32 	%r196, [%r118+2048];
	ld.shared.u32 	%r197, [%r118+2176];
	ld.shared.u32 	%r198, [%r118+2304];
	setp.ne.s32 	%p80, %r73, 0;
	@%p80 bra 	$L__BB5_90;
	st.volatile.shared.u32 	[_ZZN3cub18CUB_300001_SM_10006detail4scan16DeviceScanKernelINS2_10policy_hubIiiimN4cuda3std3__44plusIvEEE10Policy1000EN6thrust24THRUST_300001_SM_1000_NS10device_ptrIiEESF_NS0_13ScanTileStateIiLb1EEES9_NS0_8NullTypeEmiLb0ESI_EEvT0_T1_T2_iT3_T4_T5_E12temp_storage+31616], %r72;
$L__BB5_90:
	bar.sync 	0;
	ld.volatile.shared.u32 	%r199, [_ZZN3cub18CUB_300001_SM_10006detail4scan16DeviceScanKernelINS2_10policy_hubIiiimN4cuda3std3__44plusIvEEE10Policy1000EN6thrust24THRUST_300001_SM_1000_NS10device_ptrIiEESF_NS0_13ScanTileStateIiLb1EEES9_NS0_8NullTypeEmiLb0ESI_EEvT0_T1_T2_iT3_T4_T5_E12temp_storage+31616];
	cvt.u64.u32 	%rd35, %r75;
	add.s64 	%rd36, %rd4, %rd35;
	setp.ge.s32 	%p81, %r75, %r199;
	shl.b64 	%rd37, %rd36, 2;
	add.s64 	%rd15, %rd3, %rd37;
	@%p81 bra 	$L__BB5_92;
	st.global.u32 	[%rd15], %r180;
$L__BB5_92:
	mov.u32 	%r528, %tid.x;
	and.b32  	%r529, %r528, 992;
	mul.lo.s32 	%r530, %r529, 19;
	and.b32  	%r531, %r528, 31;
	or.b32  	%r532, %r530, %r531;
	add.s32 	%r533, %r532, 32;
	setp.ge.s32 	%p82, %r533, %r199;
	@%p82 bra 	$L__BB5_94;
	st.global.u32 	[%rd15+128], %r181;
$L__BB5_94:
	add.s32 	%r539, %r532, 64;
	setp.ge.s32 	%p83, %r539, %r199;
	@%p83 bra 	$L__BB5_96;
	st.global.u32 	[%rd15+256], %r182;
$L__BB5_96:
	add.s32 	%r545, %r532, 96;
	setp.ge.s32 	%p84, %r545, %r199;
	@%p84 bra 	$L__BB5_98;
	st.global.u32 	[%rd15+384], %r183;
$L__BB5_98:
	add.s32 	%r551, %r532, 128;
	setp.ge.s32 	%p85, %r551, %r199;
	@%p85 bra 	$L__BB5_100;
	st.global.u32 	[%rd15+512], %r184;
$L__BB5_100:
	add.s32 	%r557, %r532, 160;
	setp.ge.s32 	%p86, %r557, %r199;
	@%p86 bra 	$L__BB5_102;
	st.global.u32 	[%rd15+640], %r185;
$L__BB5_102:
	add.s32 	%r563, %r532, 192;
	setp.ge.s32 	%p87, %r563, %r199;
	@%p87 bra 	$L__BB5_104;
	st.global.u32 	[%rd15+768], %r186;
$L__BB5_104:
	add.s32 	%r569, %r532, 224;
	setp.ge.s32 	%p88, %r569, %r199;
	@%p88 bra 	$L__BB5_106;
	st.global.u32 	[%rd15+896], %r187;
$L__BB5_106:
	setp.ge.s32 	%p89, %r92, %r199;
	@%p89 bra 	$L__BB5_108;
	st.global.u32 	[%rd15+1024], %r188;
$L__BB5_108:
	add.s32 	%r575, %r532, 288;
	setp.ge.s32 	%p90, %r575, %r199;
	@%p90 bra 	$L__BB5_110;
	st.global.u32 	[%rd15+1152], %r189;
$L__BB5_110:
	add.s32 	%r581, %r532, 320;
	setp.ge.s32 	%p91, %r581, %r199;
	@%p91 bra 	$L__BB5_112;
	st.global.u32 	[%rd15+1280], %r190;
$L__BB5_112:
	add.s32 	%r587, %r532, 352;
	setp.ge.s32 	%p92, %r587, %r199;
	@%p92 bra 	$L__BB5_114;
	st.global.u32 	[%rd15+1408], %r191;
$L__BB5_114:
	add.s32 	%r593, %r532, 384;
	setp.ge.s32 	%p93, %r593, %r199;
	@%p93 bra 	$L__BB5_116;
	st.global.u32 	[%rd15+1536], %r192;
$L__BB5_116:
	add.s32 	%r599, %r532, 416;
	setp.ge.s32 	%p94, %r599, %r199;
	@%p94 bra 	$L__BB5_118;
	st.global.u32 	[%rd15+1664], %r193;
$L__BB5_118:
	add.s32 	%r605, %r532, 448;
	setp.ge.s32 	%p95, %r605, %r199;
	@%p95 bra 	$L__BB5_120;
	st.global.u32 	[%rd15+1792], %r194;
$L__BB5_120:
	add.s32 	%r611, %r532, 480;
	setp.ge.s32 	%p96, %r611, %r199;
	@%p96 bra 	$L__BB5_122;
	st.global.u32 	[%rd15+1920], %r195;
$L__BB5_122:
	add.s32 	%r617, %r532, 512;
	setp.ge.s32 	%p97, %r617, %r199;
	@%p97 bra 	$L__BB5_124;
	st.global.u32 	[%rd15+2048], %r196;
$L__BB5_124:
	add.s32 	%r623, %r532, 544;
	setp.ge.s32 	%p98, %r623, %r199;
	@%p98 bra 	$L__BB5_126;
	st.global.u32 	[%rd15+2176], %r197;
$L__BB5_126:
	setp.ge.s32 	%p99, %r113, %r199;
	@%p99 bra 	$L__BB5_128;
	st.global.u32 	[%rd15+2304], %r198;
$L__BB5_128:
	ret;

}


// ===== COMPILED SASS (sm_100) =====

	.target	sm_100

	.elftype	@"ET_EXEC"


//--------------------- .note.nv.tkinfo           --------------------------
	.section	.note.nv.tkinfo,"",@"SHT_NOTE"
	.sectionflags	@"SHF_NOTE_NV_TKINFO"
	.tkinfo
        /*0018*/ 	.word	0x00000002
        /*0030*/ 	.string	""
        /*0030*/ 	.string	"ptxas"
        /*0030*/ 	.string	"Cuda compilation tools, release 13.0, V13.0.88"
        /*0030*/ 	.string	"Build cuda_13.0.r13.0/compiler.36424714_0"
        /*0030*/ 	.string	"-arch sm_100 -m 64 "



//--------------------- .note.nv.cuinfo           --------------------------
	.section	.note.nv.cuinfo,"",@"SHT_NOTE"
	.sectionflags	@"SHF_NOTE_NV_CUINFO"
        /*0018*/ 	.short	0x0002
        /*001a*/ 	.short	0x0064
        /*001c*/ 	.short	0x0082
	.zero		2


//--------------------- .nv.info                  --------------------------
	.section	.nv.info,"",@"SHT_CUDA_INFO"
	.align	4


	//----- nvinfo : EIATTR_REGCOUNT
	.align		4
        /*0000*/ 	.byte	0x04, 0x2f
        /*0002*/ 	.short	(.L_44 - .L_43)
	.align		4
.L_43:
        /*0004*/ 	.word	index@(_Z20bitextract_arraycopyPiS_iiS_)
        /*0008*/ 	.word	0x00000010


	//----- nvinfo : EIATTR_FRAME_SIZE
	.align		4
.L_44:
        /*000c*/ 	.byte	0x04, 0x11
        /*000e*/ 	.short	(.L_46 - .L_45)
	.align		4
.L_45:
        /*0010*/ 	.word	index@(_Z20bitextract_arraycopyPiS_iiS_)
        /*0014*/ 	.word	0x00000000


	//----- nvinfo : EIATTR_REGCOUNT
	.align		4
.L_46:
        /*0018*/ 	.byte	0x04, 0x2f
        /*001a*/ 	.short	(.L_48 - .L_47)
	.align		4
.L_47:
        /*001c*/ 	.word	index@(_Z19array_sort_shuffledPiS_S_S_i)
        /*0020*/ 	.word	0x0000000e


	//----- nvinfo : EIATTR_FRAME_SIZE
	.align		4
.L_48:
        /*0024*/ 	.byte	0x04, 0x11
        /*0026*/ 	.short	(.L_50 - .L_49)
	.align		4
.L_49:
        /*0028*/ 	.word	index@(_Z19array_sort_shuffledPiS_S_S_i)
        /*002c*/ 	.word	0x00000000


	//----- nvinfo : EIATTR_REGCOUNT
	.align		4
.L_50:
        /*0030*/ 	.byte	0x04, 0x2f
        /*0032*/ 	.short	(.L_52 - .L_51)
	.align		4
.L_51:
        /*0034*/ 	.word	index@(_ZN3cub18CUB_300001_SM_10006detail11EmptyKernelIvEEvv)
        /*0038*/ 	.word	0x00000004


	//----- nvinfo : EIATTR_FRAME_SIZE
	.align		4
.L_52:
        /*003c*/ 	.byte	0x04, 0x11
        /*003e*/ 	.short	(.L_54 - .L_53)
	.align		4
.L_53:
        /*0040*/ 	.word	index@(_ZN3cub18CUB_300001_SM_10006detail11EmptyKernelIvEEvv)
        /*0044*/ 	.word	0x00000000


	//----- nvinfo : EIATTR_REGCOUNT
	.align		4
.L_54:
        /*0048*/ 	.byte	0x04, 0x2f
        /*004a*/ 	.short	(.L_56 - .L_55)
	.align		4
.L_55:
        /*004c*/ 	.word	index@(_ZN3cub18CUB_300001_SM_10006detail4scan20DeviceScanInitKernelINS0_13ScanTileStateIiLb1EEEEEvT_i)
        /*0050*/ 	.word	0x00000008


	//----- nvinfo : EIATTR_FRAME_SIZE
	.align		4
.L_56:
        /*0054*/ 	.byte	0x04, 0x11
        /*0056*/ 	.short	(.L_58 - .L_57)
	.align		4
.L_57:
        /*0058*/ 	.word	index@(_ZN3cub18CUB_300001_SM_10006detail4scan20DeviceScanInitKernelINS0_13ScanTileStateIiLb1EEEEEvT_i)
        /*005c*/ 	.word	0x00000000


	//----- nvinfo : EIATTR_REGCOUNT
	.align		4
.L_58:
        /*0060*/ 	.byte	0x04, 0x2f
        /*0062*/ 	.short	(.L_60 - .L_59)
	.align		4
.L_59:
        /*0064*/ 	.word	index@(_ZN3cub18CUB_300001_SM_10006detail4scan16DeviceScanKernelINS2_10policy_hubIiiijN4cuda3std3__44plusIvEEE10Policy1000EN6thrust24THRUST_300001_SM_1000_NS10device_ptrIiEESF_NS0_13ScanTileStateIiLb1EEES9_NS0_8NullTypeEjiLb0ESI_EEvT0_T1_T2_iT3_T4_T5_)
        /*0068*/ 	.word	0x00000038


	//----- nvinfo : EIATTR_FRAME_SIZE
	.align		4
.L_60:
        /*006c*/ 	.byte	0x04, 0x11
        /*006e*/ 	.short	(.L_62 - .L_61)
	.align		4
.L_61:
        /*0070*/ 	.word	index@(_ZN3cub18CUB_300001_SM_10006detail4scan16DeviceScanKernelINS2_10policy_hubIiiijN4cuda3std3__44plusIvEEE10Policy1000EN6thrust24THRUST_300001_SM_1000_NS10device_ptrIiEESF_NS0_13ScanTileStateIiLb1EEES9_NS0_8NullTypeEjiLb0ESI_EEvT0_T1_T2_iT3_T4_T5_)
        /*0074*/ 	.word	0x00000000


	//----- nvinfo : EIATTR_REGCOUNT
	.align		4
.L_62:
        /*0078*/ 	.byte	0x04, 0x2f
        /*007a*/ 	.short	(.L_64 - .L_63)
	.align		4
.L_63:
        /*007c*/ 	.word	index@(_ZN3cub18CUB_300001_SM_10006detail4scan16DeviceScanKernelINS2_10policy_hubIiiimN4cuda3std3__44plusIvEEE10Policy1000EN6thrust24THRUST_300001_SM_1000_NS10device_ptrIiEESF_NS0_13ScanTileStateIiLb1EEES9_NS0_8NullTypeEmiLb0ESI_EEvT0_T1_T2_iT3_T4_T5_)
        /*0080*/ 	.word	0x00000030


	//----- nvinfo : EIATTR_FRAME_SIZE
	.align		4
.L_64:
        /*0084*/ 	.byte	0x04, 0x11
        /*0086*/ 	.short	(.L_66 - .L_65)
	.align		4
.L_65:
        /*0088*/ 	.word	index@(_ZN3cub18CUB_300001_SM_10006detail4scan16DeviceScanKernelINS2_10policy_hubIiiimN4cuda3std3__44plusIvEEE10Policy1000EN6thrust24THRUST_300001_SM_1000_NS10device_ptrIiEESF_NS0_13ScanTileStateIiLb1EEES9_NS0_8NullTypeEmiLb0ESI_EEvT0_T1_T2_iT3_T4_T5_)
        /*008c*/ 	.word	0x00000000


	//----- nvinfo : EIATTR_MIN_STACK_SIZE
	.align		4
.L_66:
        /*0090*/ 	.byte	0x04, 0x12
        /*0092*/ 	.short	(.L_68 - .L_67)
	.align		4
.L_67:
        /*0094*/ 	.word	index@(_ZN3cub18CUB_300001_SM_10006detail4scan16DeviceScanKernelINS2_10policy_hubIiiimN4cuda3std3__44plusIvEEE10Policy1000EN6thrust24THRUST_300001_SM_1000_NS10device_ptrIiEESF_NS0_13ScanTileStateIiLb1EEES9_NS0_8NullTypeEmiLb0ESI_EEvT0_T1_T2_iT3_T4_T5_)
        /*0098*/ 	.word	0x00000000


	//----- nvinfo : EIATTR_MIN_STACK_SIZE
	.align		4
.L_68:
        /*009c*/ 	.byte	0x04, 0x12
        /*009e*/ 	.short	(.L_70 - .L_69)
	.align		4
.L_69:
        /*00a0*/ 	.word	index@(_ZN3cub18CUB_300001_SM_10006detail4scan16DeviceScanKernelINS2_10policy_hubIiiijN4cuda3std3__44plusIvEEE10Policy1000EN6thrust24THRUST_300001_SM_1000_NS10device_ptrIiEESF_NS0_13ScanTileStateIiLb1EEES9_NS0_8NullTypeEjiLb0ESI_EEvT0_T1_T2_iT3_T4_T5_)
        /*00a4*/ 	.word	0x00000000


	//----- nvinfo : EIATTR_MIN_STACK_SIZE
	.align		4
.L_70:
        /*00a8*/ 	.byte	0x04, 0x12
        /*00aa*/ 	.short	(.L_72 - .L_71)
	.align		4
.L_71:
        /*00ac*/ 	.word	index@(_ZN3cub18CUB_300001_SM_10006detail4scan20DeviceScanInitKernelINS0_13ScanTileStateIiLb1EEEEEvT_i)
        /*00b0*/ 	.word	0x00000000


	//----- nvinfo : EIATTR_MIN_STACK_SIZE
	.align		4
.L_72:
        /*00b4*/ 	.byte	0x04, 0x12
        /*00b6*/ 	.short	(.L_74 - .L_73)
	.align		4
.L_73:
        /*00b8*/ 	.word	index@(_ZN3cub18CUB_300001_SM_10006detail11EmptyKernelIvEEvv)
        /*00bc*/ 	.word	0x00000000


	//----- nvinfo : EIATTR_MIN_STACK_SIZE
	.align		4
.L_74:
        /*00c0*/ 	.byte	0x04, 0x12
        /*00c2*/ 	.short	(.L_76 - .L_75)
	.align		4
.L_75:
        /*00c4*/ 	.word	index@(_Z19array_sort_shuffledPiS_S_S_i)
        /*00c8*/ 	.word	0x00000000


	//----- nvinfo : EIATTR_MIN_STACK_SIZE
	.align		4
.L_76:
        /*00cc*/ 	.byte	0x04, 0x12
        /*00ce*/ 	.short	(.L_78 - .L_77)
	.align		4
.L_77:
        /*00d0*/ 	.word	index@(_Z20bitextract_arraycopyPiS_iiS_)
        /*00d4*/ 	.word	0x00000000
.L_78:


//--------------------- .nv.compat                --------------------------
	.section	.nv.compat,"",@"SHT_CUDA_COMPAT_INFO"
	.align	4
        /*0000*/ 	.byte	0x02, 0x09, 0x00, 0x00, 0x02, 0x02, 0x01, 0x00, 0x02, 0x05, 0x05, 0x00, 0x03, 0x07, 0x01, 0x01
        /*0010*/ 	.byte	0x02, 0x03, 0x00, 0x00, 0x02, 0x06, 0x01, 0x00, 0x04, 0x0b, 0x08, 0x00, 0x09, 0x00, 0x00, 0x00
        /*0020*/ 	.byte	0x00, 0x00, 0x00, 0x00


//--------------------- .nv.info._ZN3cub18CUB_300001_SM_10006detail4scan16DeviceScanKernelINS2_10policy_hubIiiimN4cuda3std3__44plusIvEEE10Policy1000EN6thrust24THRUST_300001_SM_1000_NS10device_ptrIiEESF_NS0_13ScanTileStateIiLb1EEES9_NS0_8NullTypeEmiLb0ESI_EEvT0_T1_T2_iT3_T4_T5_ --------------------------
	.section	.nv.info._ZN3cub18CUB_300001_SM_10006detail4scan16DeviceScanKernelINS2_10policy_hubIiiimN4cuda3std3__44plusIvEEE10Policy1000EN6thrust24THRUST_300001_SM_1000_NS10device_ptrIiEESF_NS0_13ScanTileStateIiLb1EEES9_NS0_8NullTypeEmiLb0ESI_EEvT0_T1_T2_iT3_T4_T5_,"",@"SHT_CUDA_INFO"
	.sectionflags	@""
	.align	4


	//----- nvinfo : EIATTR_CUDA_API_VERSION
	.align		4
        /*0000*/ 	.byte	0x04, 0x37
        /*0002*/ 	.short	(.L_80 - .L_79)
.L_79:
        /*0004*/ 	.word	0x00000082


	//----- nvinfo : EIATTR_KPARAM_INFO
	.align		4
.L_80:
        /*0008*/ 	.byte	0x04, 0x17
        /*000a*/ 	.short	(.L_82 - .L_81)
.L_81:
        /*000c*/ 	.word	0x00000000
        /*0010*/ 	.short	0x0006
        /*0012*/ 	.short	0x0020
        /*0014*/ 	.byte	0x00, 0xf0, 0x21, 0x00


	//----- nvinfo : EIATTR_KPARAM_INFO
	.align		4
.L_82:
        /*0018*/ 	.byte	0x04, 0x17
        /*001a*/ 	.short	(.L_84 - .L_83)
.L_83:
        /*001c*/ 	.word	0x00000000
        /*0020*/ 	.short	0x0005
        /*0022*/ 	.short	0x001d
        /*0024*/ 	.byte	0x00, 0xf0, 0x05, 0x00


	//----- nvinfo : EIATTR_KPARAM_INFO
	.align		4
.L_84:
        /*0028*/ 	.byte	0x04, 0x17
        /*002a*/ 	.short	(.L_86 - .L_85)
.L_85:
        /*002c*/ 	.word	0x00000000
        /*0030*/ 	.short	0x0004
        /*0032*/ 	.short	0x001c
        /*0034*/ 	.byte	0x00, 0xf0, 0x05, 0x00


	//----- nvinfo : EIATTR_KPARAM_INFO
	.align		4
.L_86:
        /*0038*/ 	.byte	0x04, 0x17
        /*003a*/ 	.short	(.L_88 - .L_87)
.L_87:
        /*003c*/ 	.word	0x00000000
        /*0040*/ 	.short	0x0003
        /*0042*/ 	.short	0x0018
        /*0044*/ 	.byte	0x00, 0xf0, 0x11, 0x00


	//----- nvinfo : EIATTR_KPARAM_INFO
	.align		4
.L_88:
        /*0048*/ 	.byte	0x04, 0x17
        /*004a*/ 	.short	(.L_90 - .L_89)
.L_89:
        /*004c*/ 	.word	0x00000000
        /*0050*/ 	.short	0x0002
        /*0052*/ 	.short	0x0010
        /*0054*/ 	.byte	0x00, 0xf0, 0x21, 0x00


	//----- nvinfo : EIATTR_KPARAM_INFO
	.align		4
.L_90:
        /*0058*/ 	.byte	0x04, 0x17
        /*005a*/ 	.short	(.L_92 - .L_91)
.L_91:
        /*005c*/ 	.word	0x00000000
        /*0060*/ 	.short	0x0001
        /*0062*/ 	.short	0x0008
        /*0064*/ 	.byte	0x00, 0xf0, 0x21, 0x00


	//----- nvinfo : EIATTR_KPARAM_INFO
	.align		4
.L_92:
        /*0068*/ 	.byte	0x04, 0x17
        /*006a*/ 	.short	(.L_94 - .L_93)
.L_93:
        /*006c*/ 	.word	0x00000000
        /*0070*/ 	.short	0x0000
        /*0072*/ 	.short	0x0000
        /*0074*/ 	.byte	0x00, 0xf0, 0x21, 0x00


	//----- nvinfo : EIATTR_SPARSE_MMA_MASK
	.align		4
.L_94:
        /*0078*/ 	.byte	0x03, 0x50
        /*007a*/ 	.short	0x0000


	//----- nvinfo : EIATTR_MAXREG_COUNT
	.align		4
        /*007c*/ 	.byte	0x03, 0x1b
        /*007e*/ 	.short	0x0080


	//----- nvinfo : EIATTR_NUM_BARRIERS
	.align		4
        /*0080*/ 	.byte	0x02, 0x4c
        /*0082*/ 	.byte	0x01
	.zero		1


	//----- nvinfo : EIATTR_MERCURY_ISA_VERSION
	.align		4
        /*0084*/ 	.byte	0x03, 0x5f
        /*0086*/ 	.short	0x0101


	//----- nvinfo : EIATTR_COOP_GROUP_MASK_REGIDS
	.align		4
        /*0088*/ 	.byte	0x04, 0x29
        /*008a*/ 	.short	(.L_96 - .L_95)


	//   ....[0]....
.L_95:
        /*008c*/ 	.word	0xffffffff


	//   ....[1]....
        /*0090*/ 	.word	0xffffffff


	//   ....[2]....
        /*0094*/ 	.word	0xffffffff


	//   ....[3]....
        /*0098*/ 	.word	0xffffffff


	//   ....[4]....
        /*009c*/ 	.word	0xffffffff


	//   ....[5]....
        /*00a0*/ 	.word	0xffffffff


	//   ....[6]....
        /*00a4*/ 	.word	0xffffffff


	//   ....[7]....
        /*00a8*/ 	.word	0xffffffff


	//   ....[8]....
        /*00ac*/ 	.word	0xffffffff


	//   ....[9]....
        /*00b0*/ 	.word	0xffffffff


	//   ....[10]....
        /*00b4*/ 	.word	0xffffffff


	//   ....[11]....
        /*00b8*/ 	.word	0xffffffff


	//   ....[12]....
        /*00bc*/ 	.word	0xffffffff


	//   ....[13]....
        /*00c0*/ 	.word	0xffffffff


	//   ....[14]....
        /*00c4*/ 	.word	0xffffffff


	//   ....[15]....
        /*00c8*/ 	.word	0xffffffff


	//   ....[16]....
        /*00cc*/ 	.word	0xffffffff


	//   ....[17]....
        /*00d0*/ 	.word	0xffffffff


	//   ....[18]....
        /*00d4*/ 	.word	0xffffffff


	//   ....[19]....
        /*00d8*/ 	.word	0xffffffff


	//   ....[20]....
        /*00dc*/ 	.word	0xffffffff


	//   ....[21]....
        /*00e0*/ 	.word	0xffffffff


	//   ....[22]....
        /*00e4*/ 	.word	0xffffffff


	//   ....[23]....
        /*00e8*/ 	.word	0xffffffff


	//   ....[24]....
        /*00ec*/ 	.word	0xffffffff


	//   ....[25]....
        /*00f0*/ 	.word	0xffffffff


	//   ....[26]....
        /*00f4*/ 	.word	0xffffffff


	//   ....[27]....
        /*00f8*/ 	.word	0xffffffff


	//   ....[28]....
        /*00fc*/ 	.word	0xffffffff


	//   ....[29]....
        /*0100*/ 	.word	0xffffffff


	//   ....[30]....
        /*0104*/ 	.word	0xffffffff


	//   ....[31]....
        /*0108*/ 	.word	0xffffffff


	//   ....[32]....
        /*010c*/ 	.word	0xffffffff


	//   ....[33]....
        /*0110*/ 	.word	0xffffffff


	//   ....[34]....
        /*0114*/ 	.word	0xffffffff


	//   ....[35]....
        /*0118*/ 	.word	0xffffffff


	//   ....[36]....
        /*011c*/ 	.word	0xffffffff


	//   ....[37]....
        /*0120*/ 	.word	0xffffffff


	//   ....[38]....
        /*0124*/ 	.word	0xffffffff


	//   ....[39]....
        /*0128*/ 	.word	0xffffffff


	//   ....[40]....
        /*012c*/ 	.word	0xffffffff


	//   ....[41]....
        /*0130*/ 	.word	0xffffffff


	//   ....[42]....
        /*0134*/ 	.word	0xffffffff


	//   ....[43]....
        /*0138*/ 	.word	0xffffffff


	//   ....[44]....
        /*013c*/ 	.word	0xffffffff


	//   ....[45]....
        /*0140*/ 	.word	0xffffffff


	//   ....[46]....
        /*0144*/ 	.word	0xffffffff


	//   ....[47]....
        /*0148*/ 	.word	0xffffffff


	//   ....[48]....
        /*014c*/ 	.word	0xffffffff


	//   ....[49]....
        /*0150*/ 	.word	0xffffffff


	//   ....[50]....
        /*0154*/ 	.word	0xffffffff


	//   ....[51]....
        /*0158*/ 	.word	0xffffffff


	//   ....[52]....
        /*015c*/ 	.word	0xffffffff


	//   ....[53]....
        /*0160*/ 	.word	0xffffffff


	//   ....[54]....
        /*0164*/ 	.word	0xffffffff


	//   ....[55]....
        /*0168*/ 	.word	0xffffffff


	//   ....[56]....
        /*016c*/ 	.word	0xffffffff


	//   ....[57]....
        /*0170*/ 	.word	0xffffffff


	//   ....[58]....
        /*0174*/ 	.word	0xffffffff


	//   ....[59]....
        /*0178*/ 	.word	0xffffffff


	//   ....[60]....
        /*017c*/ 	.word	0x05000008


	//   ....[61]....
        /*0180*/ 	.word	0x05000008


	//   ....[62]....
        /*0184*/ 	.word	0x05000008


	//   ....[63]....
        /*0188*/ 	.word	0x05000008


	//   ....[64]....
        /*018c*/ 	.word	0x05000008


	//   ....[65]....
        /*0190*/ 	.word	0x05000008


	//   ....[66]....
        /*0194*/ 	.word	0x05000008


	//   ....[67]....
        /*0198*/ 	.word	0x05000008


	//   ....[68]....
        /*019c*/ 	.word	0x05000008


	//   ....[69]....
        /*01a0*/ 	.word	0x05000008


	//   ....[70]....
        /*01a4*/ 	.word	0x05000008


	//   ....[71]....
        /*01a8*/ 	.word	0x05000008


	//   ....[72]....
        /*01ac*/ 	.word	0x05000008


	//   ....[73]....
        /*01b0*/ 	.word	0x05000008


	//   ....[74]....
        /*01b4*/ 	.word	0x05000008


	//   ....[75]....
        /*01b8*/ 	.word	0x05000008


	//   ....[76]....
        /*01bc*/ 	.word	0x05000008


	//   ....[77]....
        /*01c0*/ 	.word	0x05000008


	//   ....[78]....
        /*01c4*/ 	.word	0x05000008


	//   ....[79]....
        /*01c8*/ 	.word	0x05000008


	//   ....[80]....
        /*01cc*/ 	.word	0x05000008


	//   ....[81]....
        /*01d0*/ 	.word	0x05000008


	//   ....[82]....
        /*01d4*/ 	.word	0x05000008


	//   ....[83]....
        /*01d8*/ 	.word	0x05000008


	//   ....[84]....
        /*01dc*/ 	.word	0x05000008


	//   ....[85]....
        /*01e0*/ 	.word	0x05000008


	//   ....[86]....
        /*01e4*/ 	.word	0x05000008


	//   ....[87]....
        /*01e8*/ 	.word	0x05000008


	//   ....[88]....
        /*01ec*/ 	.word	0x05000008


	//   ....[89]....
        /*01f0*/ 	.word	0x05000008


	//   ....[90]....
        /*01f4*/ 	.word	0x05000008


	//   ....[91]....
        /*01f8*/ 	.word	0x05000008


	//   ....[92]....
        /*01fc*/ 	.word	0x05000008


	//   ....[93]....
        /*0200*/ 	.word	0x05000008


	//   ....[94]....
        /*0204*/ 	.word	0x05000008


	//   ....[95]....
        /*0208*/ 	.word	0x05000008


	//----- nvinfo : EIATTR_COOP_GROUP_INSTR_OFFSETS
	.align		4
.L_96:
        /*020c*/ 	.byte	0x04, 0x28
        /*020e*/ 	.short	(.L_98 - .L_97)


	//   ....[0]....
.L_97:
        /*0210*/ 	.word	0x00000470


	//   ....[1]....
        /*0214*/ 	.word	0x000006a0


	//   ....[2]....
        /*0218*/ 	.word	0x000006c0


	//   ....[3]....
        /*021c*/ 	.word	0x000006e0


	//   ....[4]....
        /*0220*/ 	.word	0x00000700


	//   ....[5]....
        /*0224*/ 	.word	0x00000720


	//   ....[6]....
        /*0228*/ 	.word	0x00000b20


	//   ....[7]....
        /*022c*/ 	.word	0x00000b40


	//   ....[8]....
        /*0230*/ 	.word	0x00000b60


	//   ....[9]....
        /*0234*/ 	.word	0x00000b80


	//   ....[10]....
        /*0238*/ 	.word	0x00000ba0


	//   ....[11]....
        /*023c*/ 	.word	0x00000fa0


	//   ....[12]....
        /*0240*/ 	.word	0x00001030


	//   ....[13]....
        /*0244*/ 	.word	0x00001090


	//   ....[14]....
        /*0248*/ 	.word	0x00001130


	//   ....[15]....
        /*024c*/ 	.word	0x00001190


	//   ....[16]....
        /*0250*/ 	.word	0x000011d0


	//   ....[17]....
        /*0254*/ 	.word	0x00001220


	//   ....[18]....
        /*0258*/ 	.word	0x00001270


	//   ....[19]....
        /*025c*/ 	.word	0x00001280


	//   ....[20]....
        /*0260*/ 	.word	0x00001360


	//   ....[21]....
        /*0264*/ 	.word	0x000013f0


	//   ....[22]....
        /*0268*/ 	.word	0x00001440


	//   ....[23]....
        /*026c*/ 	.word	0x000014a0


	//   ....[24]....
        /*0270*/ 	.word	0x00001500


	//   ....[25]....
        /*0274*/ 	.word	0x00001540


	//   ....[26]....
        /*0278*/ 	.word	0x00001580


	//   ....[27]....
        /*027c*/ 	.word	0x000015c0


	//   ....[28]....
        /*0280*/ 	.word	0x000015d0


	//   ....[29]....
        /*0284*/ 	.word	0x00001a50


	//   ....[30]....
        /*0288*/ 	.word	0x00002410


	//   ....[31]....
        /*028c*/ 	.word	0x00002640


	//   ....[32]....
        /*0290*/ 	.word	0x00002660


	//   ....[33]....
        /*0294*/ 	.word	0x00002680


	//   ....[34]....
        /*0298*/ 	.word	0x000026a0


	//   ....[35]....
        /*029c*/ 	.word	0x000026c0


	//   ....[36]....
        /*02a0*/ 	.word	0x00002a50


	//   ....[37]....
        /*02a4*/ 	.word	0x00002a70


	//   ....[38]....
        /*02a8*/ 	.word	0x00002a90


	//   ....[39]....
        /*02ac*/ 	.word	0x00002ab0


	//   ....[40]....
        /*02b0*/ 	.word	0x00002ad0


	//   ....[41]....
        /*02b4*/ 	.word	0x00002ed0


	//   ....[42]....
        /*02b8*/ 	.word	0x00002f60


	//   ....[43]....
        /*02bc*/ 	.word	0x00002fc0


	//   ....[44]....
        /*02c0*/ 	.word	0x00003030


	//   ....[45]....
        /*02c4*/ 	.word	0x00003090


	//   ....[46]....
        /*02c8*/ 	.word	0x000030f0


	//   ....[47]....
        /*02cc*/ 	.word	0x00003140


	//   ....[48]....
        /*02d0*/ 	.word	0x000031a0


	//   ....[49]....
        /*02d4*/ 	.word	0x000031b0


	//   ....[50]....
        /*02d8*/ 	.word	0x00003290


	//   ....[51]....
        /*02dc*/ 	.word	0x00003320


	//   ....[52]....
        /*02e0*/ 	.word	0x00003370


	//   ....[53]....
        /*02e4*/ 	.word	0x000033e0


	//   ....[54]....
        /*02e8*/ 	.word	0x00003440


	//   ....[55]....
        /*02ec*/ 	.word	0x00003490


	//   ....[56]....
        /*02f0*/ 	.word	0x000034f0


	//   ....[57]....
        /*02f4*/ 	.word	0x00003530


	//   ....[58]....
        /*02f8*/ 	.word	0x00003540


	//   ....[59]....
        /*02fc*/ 	.word	0x000039a0


	//   ....[60]....
        /*0300*/ 	.word	0x00003f50


	//   ....[61]....
        /*0304*/ 	.word	0x00003fd0


	//   ....[62]....
        /*0308*/ 	.word	0x00004070


	//   ....[63]....
        /*030c*/ 	.word	0x00004160


	//   ....[64]....
        /*0310*/ 	.word	0x000041e0


	//   ....[65]....
        /*0314*/ 	.word	0x00004260


	//   ....[66]....
        /*0318*/ 	.word	0x000042e0


	//   ....[67]....
        /*031c*/ 	.word	0x00004360


	//   ....[68]....
        /*0320*/ 	.word	0x00004400


	//   ....[69]....
        /*0324*/ 	.word	0x00004470


	//   ....[70]....
        /*0328*/ 	.word	0x000044f0


	//   ....[71]....
        /*032c*/ 	.word	0x00004570


	//   ....[72]....
        /*0330*/ 	.word	0x00004620


	//   ....[73]....
        /*0334*/ 	.word	0x000046a0


	//   ....[74]....
        /*0338*/ 	.word	0x00004710


	//   ....[75]....
        /*033c*/ 	.word	0x00004780


	//   ....[76]....
        /*0340*/ 	.word	0x000047f0


	//   ....[77]....
        /*0344*/ 	.word	0x00004850


	//   ....[78]....
        /*0348*/ 	.word	0x000048c0


	//   ....[79]....
        /*034c*/ 	.word	0x00004940


	//   ....[80]....
        /*0350*/ 	.word	0x000049e0


	//   ....[81]....
        /*0354*/ 	.word	0x00004ab0


	//   ....[82]....
        /*0358*/ 	.word	0x00004b30


	//   ....[83]....
        /*035c*/ 	.word	0x00004bd0


	//   ....[84]....
        /*0360*/ 	.word	0x00004c60


	//   ....[85]....
        /*0364*/ 	.word	0x00004cd0


	//   ....[86]....
        /*0368*/ 	.word	0x00004d70


	//   ....[87]....
        /*036c*/ 	.word	0x00004de0


	//   ....[88]....
        /*0370*/ 	.word	0x00004e60


	//   ....[89]....
        /*0374*/ 	.word	0x00004ee0


	//   ....[90]....
        /*0378*/ 	.word	0x00004f90


	//   ....[91]....
        /*037c*/ 	.word	0x00005030


	//   ....[92]....
        /*0380*/ 	.word	0x000050c0


	//   ....[93]....
        /*0384*/ 	.word	0x00005160


	//   ....[94]....
        /*0388*/ 	.word	0x000051e0


	//   ....[95]....
        /*038c*/ 	.word	0x00005240


	//----- nvinfo : EIATTR_VRC_CTA_INIT_COUNT
	.align		4
.L_98:
        /*0390*/ 	.byte	0x02, 0x4a
	.zero		1
	.zero		1


	//----- nvinfo : EIATTR_EXIT_INSTR_OFFSETS
	.align		4
        /*0394*/ 	.byte	0x04, 0x1c
        /*0396*/ 	.short	(.L_100 - .L_99)


	//   ....[0]....
.L_99:
        /*0398*/ 	.word	0x00001cc0


	//   ....[1]....
        /*039c*/ 	.word	0x00001cf0


	//   ....[2]....
        /*03a0*/ 	.word	0x00003ee0


	//   ....[3]....
        /*03a4*/ 	.word	0x00003f00


	//----- nvinfo : EIATTR_MAX_THREADS
	.align		4
.L_100:
        /*03a8*/ 	.byte	0x04, 0x05
        /*03aa*/ 	.short	(.L_102 - .L_101)
.L_101:
        /*03ac*/ 	.word	0x000001a0
        /*03b0*/ 	.word	0x00000001
        /*03b4*/ 	.word	0x00000001


	//----- nvinfo : EIATTR_CRS_STACK_SIZE
	.align		4
.L_102:
        /*03b8*/ 	.byte	0x04, 0x1e
        /*03ba*/ 	.short	(.L_104 - .L_103)
.L_103:
        /*03bc*/ 	.word	0x00000000


	//----- nvinfo : EIATTR_CBANK_PARAM_SIZE
	.align		4
.L_104:
        /*03c0*/ 	.byte	0x03, 0x19
        /*03c2*/ 	.short	0x0028


	//----- nvinfo : EIATTR_PARAM_CBANK
	.align		4
        /*03c4*/ 	.byte	0x04, 0x0a
        /*03c6*/ 	.short	(.L_106 - .L_105)
	.align		4
.L_105:
        /*03c8*/ 	.word	index@(.nv.constant0._ZN3cub18CUB_300001_SM_10006detail4scan16DeviceScanKernelINS2_10policy_hubIiiimN4cuda3std3__44plusIvEEE10Policy1000EN6thrust24THRUST_300001_SM_1000_NS10device_ptrIiEESF_NS0_13ScanTileStateIiLb1EEES9_NS0_8NullTypeEmiLb0ESI_EEvT0_T1_T2_iT3_T4_T5_)
        /*03cc*/ 	.short	0x0380
        /*03ce*/ 	.short	0x0028


	//----- nvinfo : EIATTR_SW_WAR
	.align		4
.L_106:
        /*03d0*/ 	.byte	0x04, 0x36
        /*03d2*/ 	.short	(.L_108 - .L_107)
.L_107:
        /*03d4*/ 	.word	0x00000008
.L_108:


//--------------------- .nv.info._ZN3cub18CUB_300001_SM_10006detail4scan16DeviceScanKernelINS2_10policy_hubIiiijN4cuda3std3__44plusIvEEE10Policy1000EN6thrust24THRUST_300001_SM_1000_NS10device_ptrIiEESF_NS0_13ScanTileStateIiLb1EEES9_NS0_8NullTypeEjiLb0ESI_EEvT0_T1_T2_iT3_T4_T5_ --------------------------
	.section	.nv.info._ZN3cub18CUB_300001_SM_10006detail4scan16DeviceScanKernelINS2_10policy_hubIiiijN4cuda3std3__44plusIvEEE10Policy1000EN6thrust24THRUST_300001_SM_1000_NS10device_ptrIiEESF_NS0_13ScanTileStateIiLb1EEES9_NS0_8NullTypeEjiLb0ESI_EEvT0_T1_T2_iT3_T4_T5_,"",@"SHT_CUDA_INFO"
	.sectionflags	@""
	.align	4


	//----- nvinfo : EIATTR_CUDA_API_VERSION
	.align		4
        /*0000*/ 	.byte	0x04, 0x37
        /*0002*/ 	.short	(.L_110 - .L_109)
.L_109:
        /*0004*/ 	.word	0x00000082


	//----- nvinfo : EIATTR_KPARAM_INFO
	.align		4
.L_110:
        /*0008*/ 	.byte	0x04, 0x17
        /*000a*/ 	.short	(.L_112 - .L_111)
.L_111:
        /*000c*/ 	.word	0x00000000
        /*0010*/ 	.short	0x0006
        /*0012*/ 	.short	0x0020
        /*0014*/ 	.byte	0x00, 0xf0, 0x11, 0x00


	//----- nvinfo : EIATTR_KPARAM_INFO
	.align		4
.L_112:
        /*0018*/ 	.byte	0x04, 0x17
        /*001a*/ 	.short	(.L_114 - .L_113)
.L_113:
        /*001c*/ 	.word	0x00000000
        /*0020*/ 	.short	0x0005
        /*0022*/ 	.short	0x001d
        /*0024*/ 	.byte	0x00, 0xf0, 0x05, 0x00


	//----- nvinfo : EIATTR_KPARAM_INFO
	.align		4
.L_114:
        /*0028*/ 	.byte	0x04, 0x17
        /*002a*/ 	.short	(.L_116 - .L_115)
.L_115:
        /*002c*/ 	.word	0x00000000
        /*0030*/ 	.short	0x0004
        /*0032*/ 	.short	0x001c
        /*0034*/ 	.byte	0x00, 0xf0, 0x05, 0x00


	//----- nvinfo : EIATTR_KPARAM_INFO
	.align		4
.L_116:
        /*0038*/ 	.byte	0x04, 0x17
        /*003a*/ 	.short	(.L_118 - .L_117)
.L_117:
        /*003c*/ 	.word	0x00000000
        /*0040*/ 	.short	0x0003
        /*0042*/ 	.short	0x0018
        /*0044*/ 	.byte	0x00, 0xf0, 0x11, 0x00


	//----- nvinfo : EIATTR_KPARAM_INFO
	.align		4
.L_118:
        /*0048*/ 	.byte	0x04, 0x17
        /*004a*/ 	.short	(.L_120 - .L_119)
.L_119:
        /*004c*/ 	.word	0x00000000
        /*0050*/ 	.short	0x0002
        /*0052*/ 	.short	0x0010
        /*0054*/ 	.byte	0x00, 0xf0, 0x21, 0x00


	//----- nvinfo : EIATTR_KPARAM_INFO
	.align		4
.L_120:
        /*0058*/ 	.byte	0x04, 0x17
        /*005a*/ 	.short	(.L_122 - .L_121)
.L_121:
        /*005c*/ 	.word	0x00000000
        /*0060*/ 	.short	0x0001
        /*0062*/ 	.short	0x0008
        /*0064*/ 	.byte	0x00, 0xf0, 0x21, 0x00


	//----- nvinfo : EIATTR_KPARAM_INFO
	.align		4
.L_122:
        /*0068*/ 	.byte	0x04, 0x17
        /*006a*/ 	.short	(.L_124 - .L_123)
.L_123:
        /*006c*/ 	.word	0x00000000
        /*0070*/ 	.short	0x0000
        /*0072*/ 	.short	0x0000
        /*0074*/ 	.byte	0x00, 0xf0, 0x21, 0x00


	//----- nvinfo : EIATTR_SPARSE_MMA_MASK
	.align		4
.L_124:
        /*0078*/ 	.byte	0x03, 0x50
        /*007a*/ 	.short	0x0000


	//----- nvinfo : EIATTR_MAXREG_COUNT
	.align		4
        /*007c*/ 	.byte	0x03, 0x1b
        /*007e*/ 	.short	0x00a8


	//----- nvinfo : EIATTR_NUM_BARRIERS
	.align		4
        /*0080*/ 	.byte	0x02, 0x4c
        /*0082*/ 	.byte	0x01
	.zero		1


	//----- nvinfo : EIATTR_MERCURY_ISA_VERSION
	.align		4
        /*0084*/ 	.byte	0x03, 0x5f
        /*0086*/ 	.short	0x0101


	//----- nvinfo : EIATTR_UNUSED_LOAD_BYTE_OFFSET
	.align		4
        /*0088*/ 	.byte	0x04, 0x44
        /*008a*/ 	.short	(.L_126 - .L_125)


	//   ....[0]....
.L_125:
        /*008c*/ 	.word	0x00002a20
        /*0090*/ 	.word	0x00000fff


	//----- nvinfo : EIATTR_COOP_GROUP_MASK_REGIDS
	.align		4
.L_126:
        /*0094*/ 	.byte	0x04, 0x29
        /*0096*/ 	.short	(.L_128 - .L_127)


	//   ....[0]....
.L_127:
        /*0098*/ 	.word	0xffffffff


	//   ....[1]....
        /*009c*/ 	.word	0xffffffff


	//   ....[2]....
        /*00a0*/ 	.word	0xffffffff


	//   ....[3]....
        /*00a4*/ 	.word	0xffffffff


	//   ....[4]....
        /*00a8*/ 	.word	0xffffffff


	//   ....[5]....
        /*00ac*/ 	.word	0xffffffff


	//   ....[6]....
        /*00b0*/ 	.word	0xffffffff


	//   ....[7]....
        /*00b4*/ 	.word	0xffffffff


	//   ....[8]....
        /*00b8*/ 	.word	0xffffffff


	//   ....[9]....
        /*00bc*/ 	.word	0xffffffff


	//   ....[10]....
        /*00c0*/ 	.word	0xffffffff


	//   ....[11]....
        /*00c4*/ 	.word	0xffffffff


	//   ....[12]....
        /*00c8*/ 	.word	0xffffffff


	//   ....[13]....
        /*00cc*/ 	.word	0xffffffff


	//   ....[14]....
        /*00d0*/ 	.word	0xffffffff


	//   ....[15]....
        /*00d4*/ 	.word	0xffffffff


	//   ....[16]....
        /*00d8*/ 	.word	0xffffffff


	//   ....[17]....
        /*00dc*/ 	.word	0xffffffff


	//   ....[18]....
        /*00e0*/ 	.word	0xffffffff


	//   ....[19]....
        /*00e4*/ 	.word	0xffffffff


	//   ....[20]....
        /*00e8*/ 	.word	0xffffffff


	//   ....[21]....
        /*00ec*/ 	.word	0xffffffff


	//   ....[22]....
        /*00f0*/ 	.word	0xffffffff


	//   ....[23]....
        /*00f4*/ 	.word	0xffffffff


	//   ....[24]....
        /*00f8*/ 	.word	0xffffffff


	//   ....[25]....
        /*00fc*/ 	.word	0xffffffff


	//   ....[26]....
        /*0100*/ 	.word	0xffffffff


	//   ....[27]....
        /*0104*/ 	.word	0xffffffff


	//   ....[28]....
        /*0108*/ 	.word	0xffffffff


	//   ....[29]....
        /*010c*/ 	.word	0xffffffff


	//   ....[30]....
        /*0110*/ 	.word	0xffffffff


	//   ....[31]....
        /*0114*/ 	.word	0xffffffff


	//   ....[32]....
        /*0118*/ 	.word	0xffffffff


	//   ....[33]....
        /*011c*/ 	.word	0xffffffff


	//   ....[34]....
        /*0120*/ 	.word	0xffffffff


	//   ....[35]....
        /*0124*/ 	.word	0xffffffff


	//   ....[36]....
        /*0128*/ 	.word	0xffffffff


	//   ....[37]....
        /*012c*/ 	.word	0xffffffff


	//   ....[38]....
        /*0130*/ 	.word	0xffffffff


	//   ....[39]....
        /*0134*/ 	.word	0xffffffff


	//   ....[40]....
        /*0138*/ 	.word	0xffffffff


	//   ....[41]....
        /*013c*/ 	.word	0xffffffff


	//   ....[42]....
        /*0140*/ 	.word	0xffffffff


	//   ....[43]....
        /*0144*/ 	.word	0xffffffff


	//   ....[44]....
        /*0148*/ 	.word	0xffffffff


	//   ....[45]....
        /*014c*/ 	.word	0xffffffff


	//   ....[46]....
        /*0150*/ 	.word	0xffffffff


	//   ....[47]....
        /*0154*/ 	.word	0xffffffff


	//   ....[48]....
        /*0158*/ 	.word	0xffffffff


	//   ....[49]....
        /*015c*/ 	.word	0xffffffff


	//   ....[50]....
        /*0160*/ 	.word	0xffffffff


	//   ....[51]....
        /*0164*/ 	.word	0xffffffff


	//   ....[52]....
        /*0168*/ 	.word	0xffffffff


	//   ....[53]....
        /*016c*/ 	.word	0xffffffff


	//   ....[54]....
        /*0170*/ 	.word	0xffffffff


	//   ....[55]....
        /*0174*/ 	.word	0xffffffff


	//   ....[56]....
        /*0178*/ 	.word	0xffffffff


	//   ....[57]....
        /*017c*/ 	.word	0xffffffff


	//   ....[58]....
        /*0180*/ 	.word	0xffffffff


	//   ....[59]....
        /*0184*/ 	.word	0xffffffff


	//   ....[60]....
        /*0188*/ 	.word	0x05000015


	//   ....[61]....
        /*018c*/ 	.word	0x05000015


	//   ....[62]....
        /*0190*/ 	.word	0x05000015


	//   ....[63]....
        /*0194*/ 	.word	0x05000015


	//   ....[64]....
        /*0198*/ 	.word	0x05000015


	//   ....[65]....
        /*019c*/ 	.word	0x05000015


	//   ....[66]....
        /*01a0*/ 	.word	0x05000015


	//   ....[67]....
        /*01a4*/ 	.word	0x05000015


	//   ....[68]....
        /*01a8*/ 	.word	0x05000015


	//   ....[69]....
        /*01ac*/ 	.word	0x05000015


	//   ....[70]....
        /*01b0*/ 	.word	0x05000015


	//   ....[71]....
        /*01b4*/ 	.word	0x05000015


	//   ....[72]....
        /*01b8*/ 	.word	0x05000015


	//   ....[73]....
        /*01bc*/ 	.word	0x05000015


	//   ....[74]....
        /*01c0*/ 	.word	0x05000015


	//   ....[75]....
        /*01c4*/ 	.word	0x05000015


	//   ....[76]....
        /*01c8*/ 	.word	0x05000015


	//   ....[77]....
        /*01cc*/ 	.word	0x05000015


	//   ....[78]....
        /*01d0*/ 	.word	0x05000015


	//   ....[79]....
        /*01d4*/ 	.word	0x05000015


	//   ....[80]....
        /*01d8*/ 	.word	0x05000015


	//   ....[81]....
        /*01dc*/ 	.word	0x05000015


	//   ....[82]....
        /*01e0*/ 	.word	0x05000015


	//   ....[83]....
        /*01e4*/ 	.word	0x05000015


	//   ....[84]....
        /*01e8*/ 	.word	0x05000015


	//   ....[85]....
        /*01ec*/ 	.word	0x05000015


	//   ....[86]....
        /*01f0*/ 	.word	0x05000015


	//   ....[87]....
        /*01f4*/ 	.word	0x05000015


	//   ....[88]....
        /*01f8*/ 	.word	0x05000015


	//   ....[89]....
        /*01fc*/ 	.word	0x05000015


	//   ....[90]....
        /*0200*/ 	.word	0x05000015


	//   ....[91]....
        /*0204*/ 	.word	0x05000015


	//   ....[92]....
        /*0208*/ 	.word	0x05000015


	//   ....[93]....
        /*020c*/ 	.word	0x05000015


	//   ....[94]....
        /*0210*/ 	.word	0x05000015


	//   ....[95]....
        /*0214*/ 	.word	0x05000015


	//----- nvinfo : EIATTR_COOP_GROUP_INSTR_OFFSETS
	.align		4
.L_128:
        /*0218*/ 	.byte	0x04, 0x28
        /*021a*/ 	.short	(.L_130 - .L_129)


	//   ....[0]....
.L_129:
        /*021c*/ 	.word	0x000004b0


	//   ....[1]....
        /*0220*/ 	.word	0x00000680


	//   ....[2]....
        /*0224*/ 	.word	0x000006a0


	//   ....[3]....
        /*0228*/ 	.word	0x000006c0


	//   ....[4]....
        /*022c*/ 	.word	0x000006e0


	//   ....[5]....
        /*0230*/ 	.word	0x00000700


	//   ....[6]....
        /*0234*/ 	.word	0x00000ae0


	//   ....[7]....
        /*0238*/ 	.word	0x00000b00


	//   ....[8]....
        /*023c*/ 	.word	0x00000b20


	//   ....[9]....
        /*0240*/ 	.word	0x00000b40


	//   ....[10]....
        /*0244*/ 	.word	0x00000b60


	//   ....[11]....
        /*0248*/ 	.word	0x00000f10


	//   ....[12]....
        /*024c*/ 	.word	0x000010e0


	//   ....[13]....
        /*0250*/ 	.word	0x00001140


	//   ....[14]....
        /*0254*/ 	.word	0x000011d0


	//   ....[15]....
        /*0258*/ 	.word	0x00001230


	//   ....[16]....
        /*025c*/ 	.word	0x00001280


	//   ....[17]....
        /*0260*/ 	.word	0x000012e0


	//   ....[18]....
        /*0264*/ 	.word	0x00001320


	//   ....[19]....
        /*0268*/ 	.word	0x00001330


	//   ....[20]....
        /*026c*/ 	.word	0x000013f0


	//   ....[21]....
        /*0270*/ 	.word	0x000015c0


	//   ....[22]....
        /*0274*/ 	.word	0x00001610


	//   ....[23]....
        /*0278*/ 	.word	0x00001670


	//   ....[24]....
        /*027c*/ 	.word	0x000016d0


	//   ....[25]....
        /*0280*/ 	.word	0x00001710


	//   ....[26]....
        /*0284*/ 	.word	0x00001750


	//   ....[27]....
        /*0288*/ 	.word	0x00001790


	//   ....[28]....
        /*028c*/ 	.word	0x000017a0


	//   ....[29]....
        /*0290*/ 	.word	0x00001c60


	//   ....[30]....
        /*0294*/ 	.word	0x00002740


	//   ....[31]....
        /*0298*/ 	.word	0x00002910


	//   ....[32]....
        /*029c*/ 	.word	0x00002930


	//   ....[33]....
        /*02a0*/ 	.word	0x00002950


	//   ....[34]....
        /*02a4*/ 	.word	0x00002970


	//   ....[35]....
        /*02a8*/ 	.word	0x00002990


	//   ....[36]....
        /*02ac*/ 	.word	0x00002d10


	//   ....[37]....
        /*02b0*/ 	.word	0x00002d30


	//   ....[38]....
        /*02b4*/ 	.word	0x00002d50


	//   ....[39]....
        /*02b8*/ 	.word	0x00002d70


	//   ....[40]....
        /*02bc*/ 	.word	0x00002d90


	//   ....[41]....
        /*02c0*/ 	.word	0x00003140


	//   ....[42]....
        /*02c4*/ 	.word	0x00003310


	//   ....[43]....
        /*02c8*/ 	.word	0x00003370


	//   ....[44]....
        /*02cc*/ 	.word	0x000033e0


	//   ....[45]....
        /*02d0*/ 	.word	0x00003430


	//   ....[46]....
        /*02d4*/ 	.word	0x00003480


	//   ....[47]....
        /*02d8*/ 	.word	0x000034c0


	//   ....[48]....
        /*02dc*/ 	.word	0x00003530


	//   ....[49]....
        /*02e0*/ 	.word	0x00003540


	//   ....[50]....
        /*02e4*/ 	.word	0x00003620


	//   ....[51]....
        /*02e8*/ 	.word	0x000037f0


	//   ....[52]....
        /*02ec*/ 	.word	0x00003840


	//   ....[53]....
        /*02f0*/ 	.word	0x000038c0


	//   ....[54]....
        /*02f4*/ 	.word	0x00003910


	//   ....[55]....
        /*02f8*/ 	.word	0x00003960


	//   ....[56]....
        /*02fc*/ 	.word	0x000039c0


	//   ....[57]....
        /*0300*/ 	.word	0x00003a00


	//   ....[58]....
        /*0304*/ 	.word	0x00003a10


	//   ....[59]....
        /*0308*/ 	.word	0x00003eb0


	//   ....[60]....
        /*030c*/ 	.word	0x00004510


	//   ....[61]....
        /*0310*/ 	.word	0x00004590


	//   ....[62]....
        /*0314*/ 	.word	0x00004620


	//   ....[63]....
        /*0318*/ 	.word	0x00004720


	//   ....[64]....
        /*031c*/ 	.word	0x000047a0


	//   ....[65]....
        /*0320*/ 	.word	0x00004840


	//   ....[66]....
        /*0324*/ 	.word	0x000048c0


	//   ....[67]....
        /*0328*/ 	.word	0x00004950


	//   ....[68]....
        /*032c*/ 	.word	0x00004980


	//   ....[69]....
        /*0330*/ 	.word	0x00004a30


	//   ....[70]....
        /*0334*/ 	.word	0x00004ab0


	//   ....[71]....
        /*0338*/ 	.word	0x00004b30


	//   ....[72]....
        /*033c*/ 	.word	0x00004bf0


	//   ....[73]....
        /*0340*/ 	.word	0x00004c80


	//   ....[74]....
        /*0344*/ 	.word	0x00004d00


	//   ....[75]....
        /*0348*/ 	.word	0x00004d80


	//   ....[76]....
        /*034c*/ 	.word	0x00004e00


	//   ....[77]....
        /*0350*/ 	.word	0x00004e60


	//   ....[78]....
        /*0354*/ 	.word	0x00004ed0


	//   ....[79]....
        /*0358*/ 	.word	0x00004f50


	//   ....[80]....
        /*035c*/ 	.word	0x00004fe0


	//   ....[81]....
        /*0360*/ 	.word	0x000050b0


	//   ....[82]....
        /*0364*/ 	.word	0x00005140


	//   ....[83]....
        /*0368*/ 	.word	0x000051d0


	//   ....[84]....
        /*036c*/ 	.word	0x00005260


	//   ....[85]....
        /*0370*/ 	.word	0x00005310


	//   ....[86]....
        /*0374*/ 	.word	0x00005340


	//   ....[87]....
        /*0378*/ 	.word	0x000053f0


	//   ....[88]....
        /*037c*/ 	.word	0x00005470


	//   ....[89]....
        /*0380*/ 	.word	0x000054f0


	//   ....[90]....
        /*0384*/ 	.word	0x000055b0


	//   ....[91]....
        /*0388*/ 	.word	0x00005650


	//   ....[92]....
        /*038c*/ 	.word	0x000056f0


	//   ....[93]....
        /*0390*/ 	.word	0x00005780


	//   ....[94]....
        /*0394*/ 	.word	0x00005800


	//   ....[95]....
        /*0398*/ 	.word	0x00005860


	//----- nvinfo : EIATTR_VRC_CTA_INIT_COUNT
	.align		4
.L_130:
        /*039c*/ 	.byte	0x02, 0x4a
	.zero		1
	.zero		1


	//----- nvinfo : EIATTR_EXIT_INSTR_OFFSETS
	.align		4
        /*03a0*/ 	.byte	0x04, 0x1c
        /*03a2*/ 	.short	(.L_132 - .L_131)


	//   ....[0]....
.L_131:
        /*03a4*/ 	.word	0x00001f30


	//   ....[1]....
        /*03a8*/ 	.word	0x00001f50


	//   ....[2]....
        /*03ac*/ 	.word	0x000044a0


	//   ....[3]....
        /*03b0*/ 	.word	0x000044c0


	//----- nvinfo : EIATTR_MAX_THREADS
	.align		4
.L_132:
        /*03b4*/ 	.byte	0x04, 0x05
        /*03b6*/ 	.short	(.L_134 - .L_133)
.L_133:
        /*03b8*/ 	.word	0x00000180
        /*03bc*/ 	.word	0x00000001
        /*03c0*/ 	.word	0x00000001


	//----- nvinfo : EIATTR_CRS_STACK_SIZE
	.align		4
.L_134:
        /*03c4*/ 	.byte	0x04, 0x1e
        /*03c6*/ 	.short	(.L_136 - .L_135)
.L_135:
        /*03c8*/ 	.word	0x00000000


	//----- nvinfo : EIATTR_CBANK_PARAM_SIZE
	.align		4
.L_136:
        /*03cc*/ 	.byte	0x03, 0x19
        /*03ce*/ 	.short	0x0024


	//----- nvinfo : EIATTR_PARAM_CBANK
	.align		4
        /*03d0*/ 	.byte	0x04, 0x0a
        /*03d2*/ 	.short	(.L_138 - .L_137)
	.align		4
.L_137:
        /*03d4*/ 	.word	index@(.nv.constant0._ZN3cub18CUB_300001_SM_10006detail4scan16DeviceScanKernelINS2_10policy_hubIiiijN4cuda3std3__44plusIvEEE10Policy1000EN6thrust24THRUST_300001_SM_1000_NS10device_ptrIiEESF_NS0_13ScanTileStateIiLb1EEES9_NS0_8NullTypeEjiLb0ESI_EEvT0_T1_T2_iT3_T4_T5_)
        /*03d8*/ 	.short	0x0380
        /*03da*/ 	.short	0x0024


	//----- nvinfo : EIATTR_SW_WAR
	.align		4
.L_138:
        /*03dc*/ 	.byte	0x04, 0x36
        /*03de*/ 	.short	(.L_140 - .L_139)
.L_139:
        /*03e0*/ 	.word	0x00000008
.L_140:


//--------------------- .nv.info._ZN3cub18CUB_300001_SM_10006detail4scan20DeviceScanInitKernelINS0_13ScanTileStateIiLb1EEEEEvT_i --------------------------
	.section	.nv.info._ZN3cub18CUB_300001_SM_10006detail4scan20DeviceScanInitKernelINS0_13ScanTileStateIiLb1EEEEEvT_i,"",@"SHT_CUDA_INFO"
	.sectionflags	@""
	.align	4


	//----- nvinfo : EIATTR_CUDA_API_VERSION
	.align		4
        /*0000*/ 	.byte	0x04, 0x37
        /*0002*/ 	.short	(.L_142 - .L_141)
.L_141:
        /*0004*/ 	.word	0x00000082


	//----- nvinfo : EIATTR_KPARAM_INFO
	.align		4
.L_142:
        /*0008*/ 	.byte	0x04, 0x17
        /*000a*/ 	.short	(.L_144 - .L_143)
.L_143:
        /*000c*/ 	.word	0x00000000
        /*0010*/ 	.short	0x0001
        /*0012*/ 	.short	0x0008
        /*0014*/ 	.byte	0x00, 0xf0, 0x11, 0x00


	//----- nvinfo : EIATTR_KPARAM_INFO
	.align		4
.L_144:
        /*0018*/ 	.byte	0x04, 0x17
        /*001a*/ 	.short	(.L_146 - .L_145)
.L_145:
        /*001c*/ 	.word	0x00000000
        /*0020*/ 	.short	0x0000
        /*0022*/ 	.short	0x0000
        /*0024*/ 	.byte	0x00, 0xf0, 0x21, 0x00


	//----- nvinfo : EIATTR_SPARSE_MMA_MASK
	.align		4
.L_146:
        /*0028*/ 	.byte	0x03, 0x50
        /*002a*/ 	.short	0x0000


	//----- nvinfo : EIATTR_MAXREG_COUNT
	.align		4
        /*002c*/ 	.byte	0x03, 0x1b
        /*002e*/ 	.short	0x00ff


	//----- nvinfo : EIATTR_MERCURY_ISA_VERSION
	.align		4
        /*0030*/ 	.byte	0x03, 0x5f
        /*0032*/ 	.short	0x0101


	//----- nvinfo : EIATTR_VRC_CTA_INIT_COUNT
	.align		4
        /*0034*/ 	.byte	0x02, 0x4a
	.zero		1
	.zero		1


	//----- nvinfo : EIATTR_EXIT_INSTR_OFFSETS
	.align		4
        /*0038*/ 	.byte	0x04, 0x1c
        /*003a*/ 	.short	(.L_148 - .L_147)


	//   ....[0]....
.L_147:
        /*003c*/ 	.word	0x000000f0


	//   ....[1]....
        /*0040*/ 	.word	0x00000130


	//----- nvinfo : EIATTR_CBANK_PARAM_SIZE
	.align		4
.L_148:
        /*0044*/ 	.byte	0x03, 0x19
        /*0046*/ 	.short	0x000c


	//----- nvinfo : EIATTR_PARAM_CBANK
	.align		4
        /*0048*/ 	.byte	0x04, 0x0a
        /*004a*/ 	.short	(.L_150 - .L_149)
	.align		4
.L_149:
        /*004c*/ 	.word	index@(.nv.constant0._ZN3cub18CUB_300001_SM_10006detail4scan20DeviceScanInitKernelINS0_13ScanTileStateIiLb1EEEEEvT_i)
        /*0050*/ 	.short	0x0380
        /*0052*/ 	.short	0x000c


	//----- nvinfo : EIATTR_SW_WAR
	.align		4
.L_150:
        /*0054*/ 	.byte	0x04, 0x36
        /*0056*/ 	.short	(.L_152 - .L_151)
.L_151:
        /*0058*/ 	.word	0x00000008
.L_152:


//--------------------- .nv.info._ZN3cub18CUB_300001_SM_10006detail11EmptyKernelIvEEvv --------------------------
	.section	.nv.info._ZN3cub18CUB_300001_SM_10006detail11EmptyKernelIvEEvv,"",@"SHT_CUDA_INFO"
	.sectionflags	@""
	.align	4


	//----- nvinfo : EIATTR_CUDA_API_VERSION
	.align		4
        /*0000*/ 	.byte	0x04, 0x37
        /*0002*/ 	.short	(.L_154 - .L_153)
.L_153:
        /*0004*/ 	.word	0x00000082


	//----- nvinfo : EIATTR_SPARSE_MMA_MASK
	.align		4
.L_154:
        /*0008*/ 	.byte	0x03, 0x50
        /*000a*/ 	.short	0x0000


	//----- nvinfo : EIATTR_MAXREG_COUNT
	.align		4
        /*000c*/ 	.byte	0x03, 0x1b
        /*000e*/ 	.short	0x00ff


	//----- nvinfo : EIATTR_MERCURY_ISA_VERSION
	.align		4
        /*0010*/ 	.byte	0x03, 0x5f
        /*0012*/ 	.short	0x0101


	//----- nvinfo : EIATTR_VRC_CTA_INIT_COUNT
	.align		4
        /*0014*/ 	.byte	0x02, 0x4a
	.zero		1
	.zero		1


	//----- nvinfo : EIATTR_EXIT_INSTR_OFFSETS
	.align		4
        /*0018*/ 	.byte	0x04, 0x1c
        /*001a*/ 	.short	(.L_156 - .L_155)


	//   ....[0]....
.L_155:
        /*001c*/ 	.word	0x00000010


	//----- nvinfo : EIATTR_SW_WAR
	.align		4
.L_156:
        /*0020*/ 	.byte	0x04, 0x36
        /*0022*/ 	.short	(.L_158 - .L_157)
.L_157:
        /*0024*/ 	.word	0x00000008
.L_158:


//--------------------- .nv.info._Z19array_sort_shuffledPiS_S_S_i --------------------------
	.section	.nv.info._Z19array_sort_shuffledPiS_S_S_i,"",@"SHT_CUDA_INFO"
	.sectionflags	@""
	.align	4


	//----- nvinfo : EIATTR_CUDA_API_VERSION
	.align		4
        /*0000*/ 	.byte	0x04, 0x37
        /*0002*/ 	.short	(.L_160 - .L_159)
.L_159:
        /*0004*/ 	.word	0x00000082


	//----- nvinfo : EIATTR_KPARAM_INFO
	.align		4
.L_160:
        /*0008*/ 	.byte	0x04, 0x17
        /*000a*/ 	.short	(.L_162 - .L_161)
.L_161:
        /*000c*/ 	.word	0x00000000
        /*0010*/ 	.short	0x0004
        /*0012*/ 	.short	0x0020
        /*0014*/ 	.byte	0x00, 0xf0, 0x11, 0x00


	//----- nvinfo : EIATTR_KPARAM_INFO
	.align		4
.L_162:
        /*0018*/ 	.byte	0x04, 0x17
        /*001a*/ 	.short	(.L_164 - .L_163)
.L_163:
        /*001c*/ 	.word	0x00000000
        /*0020*/ 	.short	0x0003
        /*0022*/ 	.short	0x0018
        /*0024*/ 	.byte	0x00, 0xf5, 0x21, 0x00


	//----- nvinfo : EIATTR_KPARAM_INFO
	.align		4
.L_164:
        /*0028*/ 	.byte	0x04, 0x17
        /*002a*/ 	.short	(.L_166 - .L_165)
.L_165:
        /*002c*/ 	.word	0x00000000
        /*0030*/ 	.short	0x0002
        /*0032*/ 	.short	0x0010
        /*0034*/ 	.byte	0x00, 0xf5, 0x21, 0x00


	//----- nvinfo : EIATTR_KPARAM_INFO
	.align		4
.L_166:
        /*0038*/ 	.byte	0x04, 0x17
        /*003a*/ 	.short	(.L_168 - .L_167)
.L_167:
        /*003c*/ 	.word	0x00000000
        /*0040*/ 	.short	0x0001
        /*0042*/ 	.short	0x0008
        /*0044*/ 	.byte	0x00, 0xf5, 0x21, 0x00


	//----- nvinfo : EIATTR_KPARAM_INFO
	.align		4
.L_168:
        /*0048*/ 	.byte	0x04, 0x17
        /*004a*/ 	.short	(.L_170 - .L_169)
.L_169:
        /*004c*/ 	.word	0x00000000
        /*0050*/ 	.short	0x0000
        /*0052*/ 	.short	0x0000
        /*0054*/ 	.byte	0x00, 0xf5, 0x21, 0x00


	//----- nvinfo : EIATTR_SPARSE_MMA_MASK
	.align		4
.L_170:
        /*0058*/ 	.byte	0x03, 0x50
        /*005a*/ 	.short	0x0000


	//----- nvinfo : EIATTR_MAXREG_COUNT
	.align		4
        /*005c*/ 	.byte	0x03, 0x1b
        /*005e*/ 	.short	0x00ff


	//----- nvinfo : EIATTR_MERCURY_ISA_VERSION
	.align		4
        /*0060*/ 	.byte	0x03, 0x5f
        /*0062*/ 	.short	0x0101


	//----- nvinfo : EIATTR_VRC_CTA_INIT_COUNT
	.align		4
        /*0064*/ 	.byte	0x02, 0x4a
	.zero		1
	.zero		1


	//----- nvinfo : EIATTR_EXIT_INSTR_OFFSETS
	.align		4
        /*0068*/ 	.byte	0x04, 0x1c
        /*006a*/ 	.short	(.L_172 - .L_171)


	//   ....[0]....
.L_171:
        /*006c*/ 	.word	0x00000070


	//   ....[1]....
        /*0070*/ 	.word	0x000001b0


	//   ....[2]....
        /*0074*/ 	.word	0x00000260


	//----- nvinfo : EIATTR_CRS_STACK_SIZE
	.align		4
.L_172:
        /*0078*/ 	.byte	0x04, 0x1e
        /*007a*/ 	.short	(.L_174 - .L_173)
.L_173:
        /*007c*/ 	.word	0x00000000


	//----- nvinfo : EIATTR_CBANK_PARAM_SIZE
	.align		4
.L_174:
        /*0080*/ 	.byte	0x03, 0x19
        /*0082*/ 	.short	0x0024


	//----- nvinfo : EIATTR_PARAM_CBANK
	.align		4
        /*0084*/ 	.byte	0x04, 0x0a
        /*0086*/ 	.short	(.L_176 - .L_175)
	.align		4
.L_175:
        /*0088*/ 	.word	index@(.nv.constant0._Z19array_sort_shuffledPiS_S_S_i)
        /*008c*/ 	.short	0x0380
        /*008e*/ 	.short	0x0024


	//----- nvinfo : EIATTR_SW_WAR
	.align		4
.L_176:
        /*0090*/ 	.byte	0x04, 0x36
        /*0092*/ 	.short	(.L_178 - .L_177)
.L_177:
        /*0094*/ 	.word	0x00000008
.L_178:


//--------------------- .nv.info._Z20bitextract_arraycopyPiS_iiS_ --------------------------
	.section	.nv.info._Z20bitextract_arraycopyPiS_iiS_,"",@"SHT_CUDA_INFO"
	.sectionflags	@""
	.align	4


	//----- nvinfo : EIATTR_CUDA_API_VERSION
	.align		4
        /*0000*/ 	.byte	0x04, 0x37
        /*0002*/ 	.short	(.L_180 - .L_179)
.L_179:
        /*0004*/ 	.word	0x00000082


	//----- nvinfo : EIATTR_KPARAM_INFO
	.align		4
.L_180:
        /*0008*/ 	.byte	0x04, 0x17
        /*000a*/ 	.short	(.L_182 - .L_181)
.L_181:
        /*000c*/ 	.word	0x00000000
        /*0010*/ 	.short	0x0004
        /*0012*/ 	.short	0x0018
        /*0014*/ 	.byte	0x00, 0xf5, 0x21, 0x00


	//----- nvinfo : EIATTR_KPARAM_INFO
	.align		4
.L_182:
        /*0018*/ 	.byte	0x04, 0x17
        /*001a*/ 	.short	(.L_184 - .L_183)
.L_183:
        /*001c*/ 	.word	0x00000000
        /*0020*/ 	.short	0x0003
        /*0022*/ 	.short	0x0014
        /*0024*/ 	.byte	0x00, 0xf0, 0x11, 0x00


	//----- nvinfo : EIATTR_KPARAM_INFO
	.align		4
.L_184:
        /*0028*/ 	.byte	0x04, 0x17
        /*002a*/ 	.short	(.L_186 - .L_185)
.L_185:
        /*002c*/ 	.word	0x00000000
        /*0030*/ 	.short	0x0002
        /*0032*/ 	.short	0x0010
        /*0034*/ 	.byte	0x00, 0xf0, 0x11, 0x00


	//----- nvinfo : EIATTR_KPARAM_INFO
	.align		4
.L_186:
        /*0038*/ 	.byte	0x04, 0x17
        /*003a*/ 	.short	(.L_188 - .L_187)
.L_187:
        /*003c*/ 	.word	0x00000000
        /*0040*/ 	.short	0x0001
        /*0042*/ 	.short	0x0008
        /*0044*/ 	.byte	0x00, 0xf5, 0x21, 0x00


	//----- nvinfo : EIATTR_KPARAM_INFO
	.align		4
.L_188:
        /*0048*/ 	.byte	0x04, 0x17
        /*004a*/ 	.short	(.L_190 - .L_189)
.L_189:
        /*004c*/ 	.word	0x00000000
        /*0050*/ 	.short	0x0000
        /*0052*/ 	.short	0x0000
        /*0054*/ 	.byte	0x00, 0xf5, 0x21, 0x00


	//----- nvinfo : EIATTR_SPARSE_MMA_MASK
	.align		4
.L_190:
        /*0058*/ 	.byte	0x03, 0x50
        /*005a*/ 	.short	0x0000


	//----- nvinfo : EIATTR_MAXREG_COUNT
	.align		4
        /*005c*/ 	.byte	0x03, 0x1b
        /*005e*/ 	.short	0x00ff


	//----- nvinfo : EIATTR_MERCURY_ISA_VERSION
	.align		4
        /*0060*/ 	.byte	0x03, 0x5f
        /*0062*/ 	.short	0x0101


	//----- nvinfo : EIATTR_VRC_CTA_INIT_COUNT
	.align		4
        /*0064*/ 	.byte	0x02, 0x4a
	.zero		1
	.zero		1


	//----- nvinfo : EIATTR_EXIT_INSTR_OFFSETS
	.align		4
        /*0068*/ 	.byte	0x04, 0x1c
        /*006a*/ 	.short	(.L_192 - .L_191)


	//   ....[0]....
.L_191:
        /*006c*/ 	.word	0x00000070


	//   ....[1]....
        /*0070*/ 	.word	0x00000160


	//----- nvinfo : EIATTR_CBANK_PARAM_SIZE
	.align		4
.L_192:
        /*0074*/ 	.byte	0x03, 0x19
        /*0076*/ 	.short	0x0020


	//----- nvinfo : EIATTR_PARAM_CBANK
	.align		4
        /*0078*/ 	.byte	0x04, 0x0a
        /*007a*/ 	.short	(.L_194 - .L_193)
	.align		4
.L_193:
        /*007c*/ 	.word	index@(.nv.constant0._Z20bitextract_arraycopyPiS_iiS_)
        /*0080*/ 	.short	0x0380
        /*0082*/ 	.short	0x0020


	//----- nvinfo : EIATTR_SW_WAR
	.align		4
.L_194:
        /*0084*/ 	.byte	0x04, 0x36
        /*0086*/ 	.short	(.L_196 - .L_195)
.L_195:
        /*0088*/ 	.word	0x00000008
.L_196:


//--------------------- .nv.callgraph             --------------------------
	.section	.nv.callgraph,"",@"SHT_CUDA_CALLGRAPH"
	.align	4
	.sectionentsize	8
	.align		4
        /*0000*/ 	.word	0x00000000
	.align		4
        /*0004*/ 	.word	0xffffffff
	.align		4
        /*0008*/ 	.word	0x00000000
	.align		4
        /*000c*/ 	.word	0xfffffffe
	.align		4
        /*0010*/ 	.word	0x00000000
	.align		4
        /*0014*/ 	.word	0xfffffffd
	.align		4
        /*0018*/ 	.word	0x00000000
	.align		4
        /*001c*/ 	.word	0xfffffffc


//--------------------- .nv.constant4             --------------------------
	.section	.nv.constant4,"a",@progbits
	.align	8
	.align		8
.nv.constant4:
        /*0000*/ 	.dword	_ZN34_INTERNAL_1e2507e7_4_k_cu_7916f4774cuda3std3__45__cpo5beginE
	.align		8
        /*0008*/ 	.dword	_ZN34_INTERNAL_1e2507e7_4_k_cu_7916f4774cuda3std3__45__cpo3endE
	.align		8
        /*0010*/ 	.dword	_ZN34_INTERNAL_1e2507e7_4_k_cu_7916f4774cuda3std3__45__cpo6cbeginE
	.align		8
        /*0018*/ 	.dword	_ZN34_INTERNAL_1e2507e7_4_k_cu_7916f4774cuda3std3__45__cpo4cendE
	.align		8
        /*0020*/ 	.dword	_ZN34_INTERNAL_1e2507e7_4_k_cu_7916f4774cuda3std3__45__cpo6rbeginE
	.align		8
        /*0028*/ 	.dword	_ZN34_INTERNAL_1e2507e7_4_k_cu_7916f4774cuda3std3__45__cpo4rendE
	.align		8
        /*0030*/ 	.dword	_ZN34_INTERNAL_1e2507e7_4_k_cu_7916f4774cuda3std3__45__cpo7crbeginE
	.align		8
        /*0038*/ 	.dword	_ZN34_INTERNAL_1e2507e7_4_k_cu_7916f4774cuda3std3__45__cpo5crendE
	.align		8
        /*0040*/ 	.dword	_ZN34_INTERNAL_1e2507e7_4_k_cu_7916f4774cuda3std3__436_GLOBAL__N__1e2507e7_4_k_cu_7916f4776ignoreE
	.align		8
        /*0048*/ 	.dword	_ZN34_INTERNAL_1e2507e7_4_k_cu_7916f4774cuda3std3__419piecewise_constructE
	.align		8
        /*0050*/ 	.dword	_ZN34_INTERNAL_1e2507e7_4_k_cu_7916f4774cuda3std3__48in_placeE
	.align		8
        /*0058*/ 	.dword	_ZN34_INTERNAL_1e2507e7_4_k_cu_7916f4774cuda3std3__420unreachable_sentinelE
	.align		8
        /*0060*/ 	.dword	_ZN34_INTERNAL_1e2507e7_4_k_cu_7916f4774cuda3std3__47nulloptE
	.align		8
        /*0068*/ 	.dword	_ZN34_INTERNAL_1e2507e7_4_k_cu_7916f4774cuda3std3__48unexpectE
	.align		8
        /*0070*/ 	.dword	_ZN34_INTERNAL_1e2507e7_4_k_cu_7916f4774cuda3std6ranges3__45__cpo4swapE
	.align		8
        /*0078*/ 	.dword	_ZN34_INTERNAL_1e2507e7_4_k_cu_7916f4774cuda3std6ranges3__45__cpo9iter_moveE
	.align		8
        /*0080*/ 	.dword	_ZN34_INTERNAL_1e2507e7_4_k_cu_7916f4774cuda3std6ranges3__45__cpo5beginE
	.align		8
        /*0088*/ 	.dword	_ZN34_INTERNAL_1e2507e7_4_k_cu_7916f4774cuda3std6ranges3__45__cpo3endE
	.align		8
        /*0090*/ 	.dword	_ZN34_INTERNAL_1e2507e7_4_k_cu_7916f4774cuda3std6ranges3__45__cpo6cbeginE
	.align		8
        /*0098*/ 	.dword	_ZN34_INTERNAL_1e2507e7_4_k_cu_7916f4774cuda3std6ranges3__45__cpo4cendE
	.align		8
        /*00a0*/ 	.dword	_ZN34_INTERNAL_1e2507e7_4_k_cu_7916f4774cuda3std6ranges3__45__cpo7advanceE
	.align		8
        /*00a8*/ 	.dword	_ZN34_INTERNAL_1e2507e7_4_k_cu_7916f4774cuda3std6ranges3__45__cpo9iter_swapE
	.align		8
        /*00b0*/ 	.dword	_ZN34_INTERNAL_1e2507e7_4_k_cu_7916f4774cuda3std6ranges3__45__cpo4nextE
	.align		8
        /*00b8*/ 	.dword	_ZN34_INTERNAL_1e2507e7_4_k_cu_7916f4774cuda3std6ranges3__45__cpo4prevE
	.align		8
        /*00c0*/ 	.dword	_ZN34_INTERNAL_1e2507e7_4_k_cu_7916f4774cuda3std6ranges3__45__cpo4dataE
	.align		8
        /*00c8*/ 	.dword	_ZN34_INTERNAL_1e2507e7_4_k_cu_7916f4774cuda3std6ranges3__45__cpo5cdataE
	.align		8
        /*00d0*/ 	.dword	_ZN34_INTERNAL_1e2507e7_4_k_cu_7916f4774cuda3std6ranges3__45__cpo4sizeE
	.align		8
        /*00d8*/ 	.dword	_ZN34_INTERNAL_1e2507e7_4_k_cu_7916f4774cuda3std6ranges3__45__cpo5ssizeE
	.align		8
        /*00e0*/ 	.dword	_ZN34_INTERNAL_1e2507e7_4_k_cu_7916f4774cuda3std6ranges3__45__cpo8distanceE
	.align		8
        /*00e8*/ 	.dword	_ZN34_INTERNAL_1e2507e7_4_k_cu_7916f4776thrust24THRUST_300001_SM_1000_NS8cuda_cub3parE
	.align		8
        /*00f0*/ 	.dword	_ZN34_INTERNAL_1e2507e7_4_k_cu_7916f4776thrust24THRUST_300001_SM_1000_NS8cuda_cub10par_nosyncE
	.align		8
        /*00f8*/ 	.dword	_ZN34_INTERNAL_1e2507e7_4_k_cu_7916f4776thrust24THRUST_300001_SM_1000_NS6system6detail10sequential3seqE
	.align		8
        /*0100*/ 	.dword	_ZN34_INTERNAL_1e2507e7_4_k_cu_7916f4776thrust24THRUST_300001_SM_1000_NS12placeholders2_1E
	.align		8
        /*0108*/ 	.dword	_ZN34_INTERNAL_1e2507e7_4_k_cu_7916f4776thrust24THRUST_300001_SM_1000_NS12placeholders2_2E
	.align		8
        /*0110*/ 	.dword	_ZN34_INTERNAL_1e2507e7_4_k_cu_7916f4776thrust24THRUST_300001_SM_1000_NS12placeholders2_3E
	.align		8
        /*0118*/ 	.dword	_ZN34_INTERNAL_1e2507e7_4_k_cu_7916f4776thrust24THRUST_300001_SM_1000_NS12placeholders2_4E
	.align		8
        /*0120*/ 	.dword	_ZN34_INTERNAL_1e2507e7_4_k_cu_7916f4776thrust24THRUST_300001_SM_1000_NS12placeholders2_5E
	.align		8
        /*0128*/ 	.dword	_ZN34_INTERNAL_1e2507e7_4_k_cu_7916f4776thrust24THRUST_300001_SM_1000_NS12placeholders2_6E
	.align		8
        /*0130*/ 	.dword	_ZN34_INTERNAL_1e2507e7_4_k_cu_7916f4776thrust24THRUST_300001_SM_1000_NS12placeholders2_7E
	.align		8
        /*0138*/ 	.dword	_ZN34_INTERNAL_1e2507e7_4_k_cu_7916f4776thrust24THRUST_300001_SM_1000_NS12placeholders2_8E
	.align		8
        /*0140*/ 	.dword	_ZN34_INTERNAL_1e2507e7_4_k_cu_7916f4776thrust24THRUST_300001_SM_1000_NS12placeholders2_9E
	.align		8
        /*0148*/ 	.dword	_ZN34_INTERNAL_1e2507e7_4_k_cu_7916f4776thrust24THRUST_300001_SM_1000_NS12placeholders3_10E
	.align		8
        /*0150*/ 	.dword	_ZN34_INTERNAL_1e2507e7_4_k_cu_7916f4776thrust24THRUST_300001_SM_1000_NS3seqE


//--------------------- .text._ZN3cub18CUB_300001_SM_10006detail4scan16DeviceScanKernelINS2_10policy_hubIiiimN4cuda3std3__44plusIvEEE10Policy1000EN6thrust24THRUST_300001_SM_1000_NS10device_ptrIiEESF_NS0_13ScanTileStateIiLb1EEES9_NS0_8NullTypeEmiLb0ESI_EEvT0_T1_T2_iT3_T4_T5_ --------------------------
	.section	.text._ZN3cub18CUB_300001_SM_10006detail4scan16DeviceScanKernelINS2_10policy_hubIiiimN4cuda3std3__44plusIvEEE10Policy1000EN6thrust24THRUST_300001_SM_1000_NS10device_ptrIiEESF_NS0_13ScanTileStateIiLb1EEES9_NS0_8NullTypeEmiLb0ESI_EEvT0_T1_T2_iT3_T4_T5_,"ax",@progbits
	.align	128
        .global         _ZN3cub18CUB_300001_SM_10006detail4scan16DeviceScanKernelINS2_10policy_hubIiiimN4cuda3std3__44plusIvEEE10Policy1000EN6thrust24THRUST_300001_SM_1000_NS10device_ptrIiEESF_NS0_13ScanTileStateIiLb1EEES9_NS0_8NullTypeEmiLb0ESI_EEvT0_T1_T2_iT3_T4_T5_
        .type           _ZN3cub18CUB_300001_SM_10006detail4scan16DeviceScanKernelINS2_10policy_hubIiiimN4cuda3std3__44plusIvEEE10Policy1000EN6thrust24THRUST_300001_SM_1000_NS10device_ptrIiEESF_NS0_13ScanTileStateIiLb1EEES9_NS0_8NullTypeEmiLb0ESI_EEvT0_T1_T2_iT3_T4_T5_,@function
        .size           _ZN3cub18CUB_300001_SM_10006detail4scan16DeviceScanKernelINS2_10policy_hubIiiimN4cuda3std3__44plusIvEEE10Policy1000EN6thrust24THRUST_300001_SM_1000_NS10device_ptrIiEESF_NS0_13ScanTileStateIiLb1EEES9_NS0_8NullTypeEmiLb0ESI_EEvT0_T1_T2_iT3_T4_T5_,(.L_x_191 - _ZN3cub18CUB_300001_SM_10006detail4scan16DeviceScanKernelINS2_10policy_hubIiiimN4cuda3std3__44plusIvEEE10Policy1000EN6thrust24THRUST_300001_SM_1000_NS10device_ptrIiEESF_NS0_13ScanTileStateIiLb1EEES9_NS0_8NullTypeEmiLb0ESI_EEvT0_T1_T2_iT3_T4_T5_)
        .other          _ZN3cub18CUB_300001_SM_10006detail4scan16DeviceScanKernelINS2_10policy_hubIiiimN4cuda3std3__44plusIvEEE10Policy1000EN6thrust24THRUST_300001_SM_1000_NS10device_ptrIiEESF_NS0_13ScanTileStateIiLb1EEES9_NS0_8NullTypeEmiLb0ESI_EEvT0_T1_T2_iT3_T4_T5_,@"STO_CUDA_ENTRY STV_DEFAULT"
_ZN3cub18CUB_300001_SM_10006detail4scan16DeviceScanKernelINS2_10policy_hubIiiimN4cuda3std3__44plusIvEEE10Policy1000EN6thrust24THRUST_300001_SM_1000_NS10device_ptrIiEESF_NS0_13ScanTileStateIiLb1EEES9_NS0_8NullTypeEmiLb0ESI_EEvT0_T1_T2_iT3_T4_T5_:
.text._ZN3cub18CUB_300001_SM_10006detail4scan16DeviceScanKernelINS2_10policy_hubIiiimN4cuda3std3__44plusIvEEE10Policy1000EN6thrust24THRUST_300001_SM_1000_NS10device_ptrIiEESF_NS0_13ScanTileStateIiLb1EEES9_NS0_8NullTypeEmiLb0ESI_EEvT0_T1_T2_iT3_T4_T5_:
[----:B------:R-:W-:Y:S08]  /*0000*/  LDC R1, c[0x0][0x37c] ;  /* 0x0000df00ff017b82 */ /* 0x000ff00000000800 */
[----:B------:R-:W0:Y:S01]  /*0010*/  S2UR UR6, SR_CTAID.X ;  /* 0x00000000000679c3 */ /* 0x000e220000002500 */
[----:B------:R-:W0:Y:S01]  /*0020*/  LDCU UR4, c[0x0][0x398] ;  /* 0x00007300ff0477ac */ /* 0x000e220008000800 */
[----:B------:R-:W1:Y:S01]  /*0030*/  LDCU.64 UR8, c[0x0][0x3a0] ;  /* 0x00007400ff0877ac */ /* 0x000e620008000a00 */
[----:B------:R-:W2:Y:S01]  /*0040*/  LDCU.64 UR12, c[0x0][0x358] ;  /* 0x00006b00ff0c77ac */ /* 0x000ea20008000a00 */
[----:B0-----:R-:W-:-:S04]  /*0050*/  UIADD3 UR6, UPT, UPT, UR6, UR4, URZ ;  /* 0x0000000406067290 */ /* 0x001fc8000fffe0ff */
[----:B------:R-:W-:-:S04]  /*0060*/  UIMAD.WIDE UR10, UR6, 0x1ee0, URZ ;  /* 0x00001ee0060a78a5 */ /* 0x000fc8000f8e02ff */
[----:B-1----:R-:W-:-:S04]  /*0070*/  UIADD3 UR7, UP0, UPT, -UR10, UR8, URZ ;  /* 0x000000080a077290 */ /* 0x002fc8000ff1e1ff */
[----:B------:R-:W-:Y:S02]  /*0080*/  UIADD3.X UR4, UPT, UPT, ~UR11, UR9, URZ, UP0, !UPT ;  /* 0x000000090b047290 */ /* 0x000fe400087fe5ff */
[----:B------:R-:W-:-:S04]  /*0090*/  UISETP.GE.U32.AND UP0, UPT, UR7, 0x1ee1, UPT ;  /* 0x00001ee10700788c */ /* 0x000fc8000bf06070 */
[----:B------:R-:W-:-:S09]  /*00a0*/  UISETP.GE.U32.AND.EX UP0, UPT, UR4, URZ, UPT, UP0 ;  /* 0x000000ff0400728c */ /* 0x000fd2000bf06100 */
[----:B--2---:R-:W-:Y:S05]  /*00b0*/  BRA.U !UP0, `(.L_x_0) ;  /* 0x0000001d08047547 */ /* 0x004fea000b800000 */
[----:B------:R-:W0:Y:S01]  /*00c0*/  S2R R36, SR_TID.X ;  /* 0x0000000000247919 */ /* 0x000e220000002100 */
[----:B------:R-:W1:Y:S01]  /*00d0*/  LDCU.64 UR4, c[0x0][0x380] ;  /* 0x00007000ff0477ac */ /* 0x000e620008000a00 */
[C---:B0-----:R-:W-:Y:S02]  /*00e0*/  LOP3.LUT R0, R36.reuse, 0x1f, RZ, 0xc0, !PT ;  /* 0x0000001f24007812 */ /* 0x041fe400078ec0ff */
[----:B------:R-:W-:-:S05]  /*00f0*/  LOP3.LUT R3, R36, 0x3e0, RZ, 0xc0, !PT ;  /* 0x000003e024037812 */ /* 0x000fca00078ec0ff */
[----:B------:R-:W-:-:S05]  /*0100*/  IMAD R0, R3, 0x13, R0 ;  /* 0x0000001303007824 */ /* 0x000fca00078e0200 */
[----:B------:R-:W-:-:S05]  /*0110*/  IADD3 R0, P0, PT, R0, UR10, RZ ;  /* 0x0000000a00007c10 */ /* 0x000fca000ff1e0ff */
[----:B------:R-:W-:Y:S02]  /*0120*/  IMAD.X R41, RZ, RZ, UR11, P0 ;  /* 0x0000000bff297e24 */ /* 0x000fe400080e06ff */
[----:B------:R-:W-:-:S03]  /*0130*/  IMAD.SHL.U32 R42, R0, 0x4, RZ ;  /* 0x00000004002a7824 */ /* 0x000fc600078e00ff */
[----:B------:R-:W-:Y:S02]  /*0140*/  SHF.L.U64.HI R41, R0, 0x2, R41 ;  /* 0x0000000200297819 */ /* 0x000fe40000010229 */
[----:B-1----:R-:W-:-:S04]  /*0150*/  IADD3 R2, P0, PT, R42, UR4, RZ ;  /* 0x000000042a027c10 */ /* 0x002fc8000ff1e0ff */
[----:B------:R-:W-:-:S05]  /*0160*/  IADD3.X R3, PT, PT, R41, UR5, RZ, P0, !PT ;  /* 0x0000000529037c10 */ /* 0x000fca00087fe4ff */
[----:B------:R-:W2:Y:S04]  /*0170*/  LDG.E R5, desc[UR12][R2.64] ;  /* 0x0000000c02057981 */ /* 0x000ea8000c1e1900 */
[----:B------:R-:W3:Y:S04]  /*0180*/  LDG.E R7, desc[UR12][R2.64+0x80] ;  /* 0x0000800c02077981 */ /* 0x000ee8000c1e1900 */
[----:B------:R-:W4:Y:S04]  /*0190*/  LDG.E R9, desc[UR12][R2.64+0x100] ;  /* 0x0001000c02097981 */ /* 0x000f28000c1e1900 */
[----:B------:R-:W5:Y:S04]  /*01a0*/  LDG.E R11, desc[UR12][R2.64+0x180] ;  /* 0x0001800c020b7981 */ /* 0x000f68000c1e1900 */
        /* <DEDUP_REMOVED lines=14> */
[----:B------:R-:W5:Y:S01]  /*0290*/  LDG.E R0, desc[UR12][R2.64+0x900] ;  /* 0x0009000c02007981 */ /* 0x000f62000c1e1900 */
[----:B------:R-:W0:Y:S01]  /*02a0*/  S2UR UR5, SR_CgaCtaId ;  /* 0x00000000000579c3 */ /* 0x000e220000008800 */
[----:B------:R-:W-:Y:S01]  /*02b0*/  SHF.R.U32.HI R32, RZ, 0x5, R36 ;  /* 0x00000005ff207819 */ /* 0x000fe20000011624 */
[----:B------:R-:W-:Y:S01]  /*02c0*/  UMOV UR4, 0x400 ;  /* 0x0000040000047882 */ /* 0x000fe20000000000 */
[----:B------:R-:W1:Y:S01]  /*02d0*/  S2R R44, SR_LANEID ;  /* 0x00000000002c7919 */ /* 0x000e620000000000 */
[----:B------:R-:W-:Y:S01]  /*02e0*/  UISETP.NE.AND UP0, UPT, UR6, URZ, UPT ;  /* 0x000000ff0600728c */ /* 0x000fe2000bf05270 */
[----:B------:R-:W-:Y:S01]  /*02f0*/  BSSY.RECONVERGENT B0, `(.L_x_1) ;  /* 0x000014b000007945 */ /* 0x000fe20003800200 */
[----:B0-----:R-:W-:Y:S01]  /*0300*/  ULEA UR4, UR5, UR4, 0x18 ;  /* 0x0000000405047291 */ /* 0x001fe2000f8ec0ff */
[----:B-1----:R-:W-:-:S05]  /*0310*/  IMAD R28, R32, 0x260, R44 ;  /* 0x00000260201c7824 */ /* 0x002fca00078e022c */
[----:B------:R-:W-:-:S05]  /*0320*/  LEA R28, R28, UR4, 0x2 ;  /* 0x000000041c1c7c11 */ /* 0x000fca000f8e10ff */
[----:B------:R-:W-:Y:S01]  /*0330*/  IMAD R27, R44, 0x48, R28 ;  /* 0x000000482c1b7824 */ /* 0x000fe200078e021c */
[----:B--2---:R0:W-:Y:S04]  /*0340*/  STS [R28], R5 ;  /* 0x000000051c007388 */ /* 0x0041e80000000800 */
[----:B---3--:R0:W-:Y:S04]  /*0350*/  STS [R28+0x80], R7 ;  /* 0x000080071c007388 */ /* 0x0081e80000000800 */
[----:B----4-:R0:W-:Y:S04]  /*0360*/  STS [R28+0x100], R9 ;  /* 0x000100091c007388 */ /* 0x0101e80000000800 */
[----:B-----5:R0:W-:Y:S04]  /*0370*/  STS [R28+0x180], R11 ;  /* 0x0001800b1c007388 */ /* 0x0201e80000000800 */
[----:B------:R0:W-:Y:S04]  /*0380*/  STS [R28+0x200], R13 ;  /* 0x0002000d1c007388 */ /* 0x0001e80000000800 */
        /* <DEDUP_REMOVED lines=13> */
[----:B------:R0:W-:Y:S01]  /*0460*/  STS [R28+0x900], R0 ;  /* 0x000900001c007388 */ /* 0x0001e20000000800 */
[----:B------:R-:W-:-:S03]  /*0470*/  NOP ;  /* 0x0000000000007918 */ /* 0x000fc60000000000 */
[----:B------:R0:W1:Y:S04]  /*0480*/  LDS R26, [R27] ;  /* 0x000000001b1a7984 */ /* 0x0000680000000800 */
[----:B------:R0:W2:Y:S04]  /*0490*/  LDS R25, [R27+0x4] ;  /* 0x000004001b197984 */ /* 0x0000a80000000800 */
[----:B------:R0:W3:Y:S04]  /*04a0*/  LDS R24, [R27+0x8] ;  /* 0x000008001b187984 */ /* 0x0000e80000000800 */
[----:B------:R0:W4:Y:S04]  /*04b0*/  LDS R40, [R27+0xc] ;  /* 0x00000c001b287984 */ /* 0x0001280000000800 */
[----:B------:R0:W0:Y:S04]  /*04c0*/  LDS R39, [R27+0x10] ;  /* 0x000010001b277984 */ /* 0x0000280000000800 */
        /* <DEDUP_REMOVED lines=13> */
[----:B------:R0:W0:Y:S01]  /*05a0*/  LDS R0, [R27+0x48] ;  /* 0x000048001b007984 */ /* 0x0000220000000800 */
[----:B------:R-:W-:Y:S06]  /*05b0*/  BAR.SYNC.DEFER_BLOCKING 0x0 ;  /* 0x0000000000007b1d */ /* 0x000fec0000010000 */
[----:B-1234-:R-:W-:Y:S05]  /*05c0*/  BRA.U UP0, `(.L_x_2) ;  /* 0x0000000500247547 */ /* 0x01efea000b800000 */
[----:B------:R-:W-:Y:S02]  /*05d0*/  IADD3 R8, PT, PT, R24, R25, R26 ;  /* 0x0000001918087210 */ /* 0x000fe40007ffe01a */
[----:B------:R-:W-:Y:S02]  /*05e0*/  ISETP.NE.AND P1, PT, R44, 0x1f, PT ;  /* 0x0000001f2c00780c */ /* 0x000fe40003f25270 */
[----:B0-----:R-:W-:Y:S02]  /*05f0*/  IADD3 R8, PT, PT, R39, R40, R8 ;  /* 0x0000002827087210 */ /* 0x001fe40007ffe008 */
[----:B------:R-:W-:Y:S02]  /*0600*/  ISETP.GE.U32.AND P2, PT, R36, 0x20, PT ;  /* 0x000000202400780c */ /* 0x000fe40003f46070 */
[----:B------:R-:W-:Y:S02]  /*0610*/  IADD3 R8, PT, PT, R30, R31, R8 ;  /* 0x0000001f1e087210 */ /* 0x000fe40007ffe008 */
[----:B------:R-:W-:-:S02]  /*0620*/  ISETP.NE.AND P3, PT, R44, RZ, PT ;  /* 0x000000ff2c00720c */ /* 0x000fc40003f65270 */
[----:B------:R-:W-:-:S03]  /*0630*/  IADD3 R8, PT, PT, R23, R29, R8 ;  /* 0x0000001d17087210 */ /* 0x000fc60007ffe008 */
[----:B------:R-:W-:Y:S02]  /*0640*/  @!P1 LEA R37, R32, UR4, 0x2 ;  /* 0x0000000420259c11 */ /* 0x000fe4000f8e10ff */
[----:B------:R-:W-:-:S04]  /*0650*/  IADD3 R8, PT, PT, R21, R22, R8 ;  /* 0x0000001615087210 */ /* 0x000fc80007ffe008 */
[----:B------:R-:W-:-:S04]  /*0660*/  IADD3 R8, PT, PT, R7, R20, R8 ;  /* 0x0000001407087210 */ /* 0x000fc80007ffe008 */
[----:B------:R-:W-:-:S04]  /*0670*/  IADD3 R8, PT, PT, R5, R6, R8 ;  /* 0x0000000605087210 */ /* 0x000fc80007ffe008 */
[----:B------:R-:W-:-:S04]  /*0680*/  IADD3 R33, PT, PT, R3, R4, R8 ;  /* 0x0000000403217210 */ /* 0x000fc80007ffe008 */
[----:B------:R-:W-:-:S05]  /*0690*/  IADD3 R33, PT, PT, R0, R2, R33 ;  /* 0x0000000200217210 */ /* 0x000fca0007ffe021 */
[----:B------:R-:W0:Y:S02]  /*06a0*/  SHFL.UP P0, R8, R33, 0x1, RZ ;  /* 0x0420000021087989 */ /* 0x000e2400000000ff */
[----:B0-----:R-:W-:-:S05]  /*06b0*/  @P0 IMAD.IADD R8, R33, 0x1, R8 ;  /* 0x0000000121080824 */ /* 0x001fca00078e0208 */
[----:B------:R-:W0:Y:S02]  /*06c0*/  SHFL.UP P0, R13, R8, 0x2, RZ ;  /* 0x04400000080d7989 */ /* 0x000e2400000000ff */
[----:B0-----:R-:W-:-:S05]  /*06d0*/  @P0 IMAD.IADD R13, R8, 0x1, R13 ;  /* 0x00000001080d0824 */ /* 0x001fca00078e020d */
[----:B------:R-:W0:Y:S02]  /*06e0*/  SHFL.UP P0, R16, R13, 0x4, RZ ;  /* 0x048000000d107989 */ /* 0x000e2400000000ff */
[----:B0-----:R-:W-:-:S05]  /*06f0*/  @P0 IMAD.IADD R16, R13, 0x1, R16 ;  /* 0x000000010d100824 */ /* 0x001fca00078e0210 */
[----:B------:R-:W0:Y:S02]  /*0700*/  SHFL.UP P0, R35, R16, 0x8, RZ ;  /* 0x0500000010237989 */ /* 0x000e2400000000ff */
[----:B0-----:R-:W-:-:S05]  /*0710*/  @P0 IMAD.IADD R35, R16, 0x1, R35 ;  /* 0x0000000110230824 */ /* 0x001fca00078e0223 */
[----:B------:R-:W0:Y:S02]  /*0720*/  SHFL.UP P0, R34, R35, 0x10, RZ ;  /* 0x0600000023227989 */ /* 0x000e2400000000ff */
[----:B0-----:R-:W-:Y:S01]  /*0730*/  @P0 IMAD.IADD R34, R35, 0x1, R34 ;  /* 0x0000000123220824 */ /* 0x001fe200078e0222 */
[----:B------:R-:W-:-:S03]  /*0740*/  ISETP.NE.AND P0, PT, R32, 0x2, PT ;  /* 0x000000022000780c */ /* 0x000fc60003f05270 */
[----:B------:R-:W-:Y:S01]  /*0750*/  IMAD.IADD R33, R34, 0x1, -R33 ;  /* 0x0000000122217824 */ /* 0x000fe200078e0a21 */
[----:B------:R-:W-:Y:S01]  /*0760*/  @!P1 STS [R37+0x10], R34 ;  /* 0x0000102225009388 */ /* 0x000fe20000000800 */
[----:B------:R-:W-:Y:S01]  /*0770*/  BAR.SYNC.DEFER_BLOCKING 0x0 ;  /* 0x0000000000007b1d */ /* 0x000fe20000010000 */
[----:B------:R-:W-:-:S05]  /*0780*/  ISETP.NE.AND P1, PT, R32, 0x9, PT ;  /* 0x000000092000780c */ /* 0x000fca0003f25270 */
[----:B------:R-:W0:Y:S04]  /*0790*/  LDS.128 R8, [UR4+0x10] ;  /* 0x00001004ff087984 */ /* 0x000e280008000c00 */
[----:B------:R-:W1:Y:S04]  /*07a0*/  LDS.128 R12, [UR4+0x20] ;  /* 0x00002004ff0c7984 */ /* 0x000e680008000c00 */
[----:B------:R-:W2:Y:S01]  /*07b0*/  LDS.128 R16, [UR4+0x30] ;  /* 0x00003004ff107984 */ /* 0x000ea20008000c00 */
[----:B0-----:R-:W-:-:S04]  /*07c0*/  IMAD.IADD R9, R8, 0x1, R9 ;  /* 0x0000000108097824 */ /* 0x001fc800078e0209 */
[----:B------:R-:W-:Y:S01]  /*07d0*/  IMAD.IADD R10, R10, 0x1, R9 ;  /* 0x000000010a0a7824 */ /* 0x000fe200078e0209 */
[----:B------:R-:W-:Y:S02]  /*07e0*/  SEL R8, R9, R8, !P0 ;  /* 0x0000000809087207 */ /* 0x000fe40004000000 */
[----:B------:R-:W-:Y:S01]  /*07f0*/  ISETP.NE.AND P0, PT, R32, 0x3, PT ;  /* 0x000000032000780c */ /* 0x000fe20003f05270 */
[----:B------:R-:W-:Y:S01]  /*0800*/  IMAD.IADD R11, R11, 0x1, R10 ;  /* 0x000000010b0b7824 */ /* 0x000fe200078e020a */
[----:B------:R-:W-:Y:S02]  /*0810*/  SEL R9, R33, RZ, P3 ;  /* 0x000000ff21097207 */ /* 0x000fe40001800000 */
[----:B------:R-:W-:Y:S01]  /*0820*/  SEL R8, R10, R8, !P0 ;  /* 0x000000080a087207 */ /* 0x000fe20004000000 */
[----:B-1----:R-:W-:Y:S01]  /*0830*/  IMAD.IADD R12, R11, 0x1, R12 ;  /* 0x000000010b0c7824 */ /* 0x002fe200078e020c */
[----:B------:R-:W-:-:S03]  /*0840*/  ISETP.NE.AND P0, PT, R32, 0x4, PT ;  /* 0x000000042000780c */ /* 0x000fc60003f05270 */
[----:B------:R-:W-:Y:S01]  /*0850*/  IMAD.IADD R13, R13, 0x1, R12 ;  /* 0x000000010d0d7824 */ /* 0x000fe200078e020c */
[----:B------:R-:W-:Y:S02]  /*0860*/  SEL R8, R11, R8, !P0 ;  /* 0x000000080b087207 */ /* 0x000fe40004000000 */
[----:B------:R-:W-:Y:S01]  /*0870*/  ISETP.NE.AND P0, PT, R32, 0x5, PT ;  /* 0x000000052000780c */ /* 0x000fe20003f05270 */
[----:B------:R-:W-:-:S03]  /*0880*/  IMAD.IADD R14, R14, 0x1, R13 ;  /* 0x000000010e0e7824 */ /* 0x000fc600078e020d */
[----:B------:R-:W-:Y:S01]  /*0890*/  SEL R8, R12, R8, !P0 ;  /* 0x000000080c087207 */ /* 0x000fe20004000000 */
[----:B------:R-:W-:Y:S01]  /*08a0*/  IMAD.IADD R15, R15, 0x1, R14 ;  /* 0x000000010f0f7824 */ /* 0x000fe200078e020e */
[----:B------:R-:W-:-:S03]  /*08b0*/  ISETP.NE.AND P0, PT, R32, 0x6, PT ;  /* 0x000000062000780c */ /* 0x000fc60003f05270 */
[----:B--2---:R-:W-:Y:S01]  /*08c0*/  IMAD.IADD R16, R15, 0x1, R16 ;  /* 0x000000010f107824 */ /* 0x004fe200078e0210 */
[----:B------:R-:W-:Y:S02]  /*08d0*/  SEL R8, R13, R8, !P0 ;  /* 0x000000080d087207 */ /* 0x000fe40004000000 */
[----:B------:R-:W-:Y:S01]  /*08e0*/  ISETP.NE.AND P0, PT, R32, 0x7, PT ;  /* 0x000000072000780c */ /* 0x000fe20003f05270 */
[----:B------:R-:W-:-:S03]  /*08f0*/  IMAD.IADD R17, R17, 0x1, R16 ;  /* 0x0000000111117824 */ /* 0x000fc600078e0210 */
[----:B------:R-:W-:Y:S01]  /*0900*/  SEL R8, R14, R8, !P0 ;  /* 0x000000080e087207 */ /* 0x000fe20004000000 */
[----:B------:R-:W-:Y:S01]  /*0910*/  IMAD.IADD R18, R18, 0x1, R17 ;  /* 0x0000000112127824 */ /* 0x000fe200078e0211 */
[----:B------:R-:W-:-:S03]  /*0920*/  ISETP.NE.AND P0, PT, R32, 0x8, PT ;  /* 0x000000082000780c */ /* 0x000fc60003f05270 */
[----:B------:R-:W-:Y:S01]  /*0930*/  IMAD.IADD R19, R19, 0x1, R18 ;  /* 0x0000000113137824 */ /* 0x000fe200078e0212 */
[----:B------:R-:W-:Y:S02]  /*0940*/  SEL R8, R15, R8, !P0 ;  /* 0x000000080f087207 */ /* 0x000fe40004000000 */
[----:B------:R-:W-:Y:S02]  /*0950*/  ISETP.NE.AND P0, PT, R32, 0xa, PT ;  /* 0x0000000a2000780c */ /* 0x000fe40003f05270 */
[----:B------:R-:W-:Y:S02]  /*0960*/  SEL R8, R16, R8, !P1 ;  /* 0x0000000810087207 */ /* 0x000fe40004800000 */
[C---:B------:R-:W-:Y:S02]  /*0970*/  ISETP.NE.AND P1, PT, R32.reuse, 0xb, PT ;  /* 0x0000000b2000780c */ /* 0x040fe40003f25270 */
[----:B------:R-:W-:Y:S02]  /*0980*/  SEL R8, R17, R8, !P0 ;  /* 0x0000000811087207 */ /* 0x000fe40004000000 */
[----:B------:R-:W-:-:S02]  /*0990*/  ISETP.NE.AND P0, PT, R32, 0xc, PT ;  /* 0x0000000c2000780c */ /* 0x000fc40003f05270 */
[----:B------:R-:W-:Y:S02]  /*09a0*/  SEL R8, R18, R8, !P1 ;  /* 0x0000000812087207 */ /* 0x000fe40004800000 */
[----:B------:R-:W-:Y:S02]  /*09b0*/  ISETP.NE.AND P1, PT, R36, RZ, PT ;  /* 0x000000ff2400720c */ /* 0x000fe40003f25270 */
[----:B------:R-:W-:-:S05]  /*09c0*/  SEL R8, R19, R8, !P0 ;  /* 0x0000000813087207 */ /* 0x000fca0004000000 */
[----:B------:R-:W-:-:S06]  /*09d0*/  @P2 IMAD.IADD R33, R8, 0x1, R9 ;  /* 0x0000000108212824 */ /* 0x000fcc00078e0209 */
[----:B------:R-:W-:Y:S05]  /*09e0*/  @P1 BRA `(.L_x_3) ;  /* 0x0000000c006c1947 */ /* 0x000fea0003800000 */
[----:B------:R-:W0:Y:S01]  /*09f0*/  LDS R12, [UR4+0x40] ;  /* 0x00004004ff0c7984 */ /* 0x000e220008000800 */
[----:B------:R-:W1:Y:S01]  /*0a00*/  LDC.64 R10, c[0x0][0x390] ;  /* 0x0000e400ff0a7b82 */ /* 0x000e620000000a00 */
[----:B------:R-:W-:Y:S02]  /*0a10*/  IMAD.MOV.U32 R8, RZ, RZ, 0x65 ;  /* 0x00000065ff087424 */ /* 0x000fe400078e00ff */
[----:B------:R-:W-:Y:S02]  /*0a20*/  IMAD.MOV.U32 R33, RZ, RZ, RZ ;  /* 0x000000ffff217224 */ /* 0x000fe400078e00ff */
[----:B0-----:R-:W-:-:S05]  /*0a30*/  IMAD.IADD R9, R19, 0x1, R12 ;  /* 0x0000000113097824 */ /* 0x001fca00078e020c */
[----:B-1----:R0:W-:Y:S01]  /*0a40*/  ST.E.64.STRONG.GPU desc[UR12][R10.64+0x100], R8 ;  /* 0x000100080a007985 */ /* 0x0021e2000c10fb0c */
[----:B------:R-:W-:Y:S05]  /*0a50*/  BRA `(.L_x_3) ;  /* 0x0000000c00507947 */ /* 0x000fea0003800000 */
.L_x_2:
[----:B------:R-:W-:Y:S02]  /*0a60*/  IADD3 R8, PT, PT, R24, R25, R26 ;  /* 0x0000001918087210 */ /* 0x000fe40007ffe01a */
[C---:B------:R-:W-:Y:S02]  /*0a70*/  ISETP.NE.AND P1, PT, R44.reuse, 0x1f, PT ;  /* 0x0000001f2c00780c */ /* 0x040fe40003f25270 */
[----:B0-----:R-:W-:Y:S02]  /*0a80*/  IADD3 R8, PT, PT, R39, R40, R8 ;  /* 0x0000002827087210 */ /* 0x001fe40007ffe008 */
[----:B------:R-:W-:Y:S02]  /*0a90*/  ISETP.NE.AND P2, PT, R44, RZ, PT ;  /* 0x000000ff2c00720c */ /* 0x000fe40003f45270 */
[----:B------:R-:W-:-:S04]  /*0aa0*/  IADD3 R8, PT, PT, R30, R31, R8 ;  /* 0x0000001f1e087210 */ /* 0x000fc80007ffe008 */
        /* <DEDUP_REMOVED lines=37> */
[----:B------:R-:W-:Y:S01]  /*0d00*/  IMAD.IADD R14, R14, 0x1, R13 ;  /* 0x000000010e0e7824 */ /* 0x000fe200078e020d */
[----:B------:R-:W0:Y:S02]  /*0d10*/  LDS R11, [UR4+0x40] ;  /* 0x00004004ff0b7984 */ /* 0x000e240008000800 */
        /* <DEDUP_REMOVED lines=12> */
[----:B------:R-:W-:-:S04]  /*0de0*/  ISETP.NE.AND P0, PT, R32, 0x9, PT ;  /* 0x000000092000780c */ /* 0x000fc80003f05270 */
[----:B------:R-:W-:Y:S02]  /*0df0*/  SEL R8, R16, R8, !P0 ;  /* 0x0000000810087207 */ /* 0x000fe40004000000 */
[----:B------:R-:W-:-:S04]  /*0e00*/  ISETP.NE.AND P0, PT, R32, 0xa, PT ;  /* 0x0000000a2000780c */ /* 0x000fc80003f05270 */
[----:B------:R-:W-:Y:S02]  /*0e10*/  SEL R8, R17, R8, !P0 ;  /* 0x0000000811087207 */ /* 0x000fe40004000000 */
[----:B------:R-:W-:-:S04]  /*0e20*/  ISETP.NE.AND P0, PT, R32, 0xb, PT ;  /* 0x0000000b2000780c */ /* 0x000fc80003f05270 */
[----:B------:R-:W-:Y:S02]  /*0e30*/  SEL R8, R18, R8, !P0 ;  /* 0x0000000812087207 */ /* 0x000fe40004000000 */
[C---:B------:R-:W-:Y:S01]  /*0e40*/  ISETP.GT.U32.AND P0, PT, R36.reuse, 0x1f, PT ;  /* 0x0000001f2400780c */ /* 0x040fe20003f04070 */
[C---:B0-----:R-:W-:Y:S01]  /*0e50*/  IMAD.IADD R11, R19.reuse, 0x1, R11 ;  /* 0x00000001130b7824 */ /* 0x041fe200078e020b */
[----:B------:R-:W-:Y:S02]  /*0e60*/  SEL R8, R19, R8, !P1 ;  /* 0x0000000813087207 */ /* 0x000fe40004800000 */
[----:B------:R-:W-:-:S03]  /*0e70*/  ISETP.GE.U32.AND P1, PT, R36, 0x20, PT ;  /* 0x000000202400780c */ /* 0x000fc60003f26070 */
[----:B------:R-:W-:-:S05]  /*0e80*/  IMAD.IADD R8, R8, 0x1, R9 ;  /* 0x0000000108087824 */ /* 0x000fca00078e0209 */
[----:B------:R-:W-:Y:S01]  /*0e90*/  SEL R43, R33, R8, !P1 ;  /* 0x00000008212b7207 */ /* 0x000fe20004800000 */
[----:B------:R-:W-:Y:S06]  /*0ea0*/  @P0 BRA `(.L_x_4) ;  /* 0x0000000800140947 */ /* 0x000fec0003800000 */
[----:B------:R-:W0:Y:S01]  /*0eb0*/  LDC.64 R16, c[0x0][0x390] ;  /* 0x0000e400ff107b82 */ /* 0x000e220000000a00 */
[----:B------:R-:W-:Y:S01]  /*0ec0*/  ISETP.NE.AND P1, PT, R36, RZ, PT ;  /* 0x000000ff2400720c */ /* 0x000fe20003f25270 */
[----:B------:R-:W-:Y:S01]  /*0ed0*/  IMAD.U32 R13, RZ, RZ, UR6 ;  /* 0x00000006ff0d7e24 */ /* 0x000fe2000f8e00ff */
[----:B------:R-:W-:-:S05]  /*0ee0*/  LOP3.LUT R18, RZ, R36, RZ, 0x33, !PT ;  /* 0x00000024ff127212 */ /* 0x000fca00078e33ff */
[----:B------:R-:W-:-:S06]  /*0ef0*/  VIADD R18, R18, UR6 ;  /* 0x0000000612127c36 */ /* 0x000fcc0008000000 */
[----:B------:R-:W-:Y:S01]  /*0f00*/  @!P1 IMAD.MOV.U32 R10, RZ, RZ, 0x64 ;  /* 0x00000064ff0a9424 */ /* 0x000fe200078e00ff */
[----:B------:R1:W-:Y:S01]  /*0f10*/  @!P1 STS [UR4+0xc], R11 ;  /* 0x00000c0bff009988 */ /* 0x0003e20008000804 */
[----:B0-----:R-:W-:-:S04]  /*0f20*/  IMAD.WIDE R12, R13, 0x8, R16 ;  /* 0x000000080d0c7825 */ /* 0x001fc800078e0210 */
[----:B------:R-:W-:Y:S01]  /*0f30*/  IMAD.WIDE R16, R18, 0x8, R16 ;  /* 0x0000000812107825 */ /* 0x000fe200078e0210 */
[----:B------:R1:W-:Y:S01]  /*0f40*/  @!P1 ST.E.64.STRONG.GPU desc[UR12][R12.64+0x100], R10 ;  /* 0x0001000a0c009985 */ /* 0x0003e2000c10fb0c */
[----:B------:R-:W-:Y:S05]  /*0f50*/  NANOSLEEP 0x226 ;  /* 0x000002260000795d */ /* 0x000fea0003800000 */
[----:B------:R-:W2:Y:S01]  /*0f60*/  LD.E.64.STRONG.GPU R14, desc[UR12][R16.64+0x100] ;  /* 0x0001000c100e7980 */ /* 0x000ea2000c10fb00 */
[----:B------:R-:W-:Y:S01]  /*0f70*/  UMOV UR5, 0xffffffff ;  /* 0xffffffff00057882 */ /* 0x000fe20000000000 */
[----:B--2---:R-:W-:Y:S02]  /*0f80*/  ISETP.NE.AND P0, PT, R14, 0x63, PT ;  /* 0x000000630e00780c */ /* 0x004fe40003f05270 */
[----:B-1----:R-:W-:Y:S11]  /*0f90*/  BRA.DIV UR5, `(.L_x_5) ;  /* 0x0000002e05dc7947 */ /* 0x002ff6000b800000 */
[----:B------:R-:W-:-:S13]  /*0fa0*/  VOTE.ANY P0, !P0 ;  /* 0x0000000000ff7806 */ /* 0x000fda0004000100 */
.L_x_34:
[----:B------:R-:W-:Y:S05]  /*0fb0*/  @!P0 BRA `(.L_x_6) ;  /* 0x0000000000248947 */ /* 0x000fea0003800000 */
[----:B------:R-:W-:-:S07]  /*0fc0*/  IMAD.MOV.U32 R9, RZ, RZ, 0x1de ;  /* 0x000001deff097424 */ /* 0x000fce00078e00ff */
.L_x_8:
[----:B------:R-:W-:Y:S05]  /*0fd0*/  NANOSLEEP R9 ;  /* 0x000000090000735d */ /* 0x000fea0003800000 */
[----:B------:R-:W2:Y:S01]  /*0fe0*/  LD.E.64.STRONG.GPU R14, desc[UR12][R16.64+0x100] ;  /* 0x0001000c100e7980 */ /* 0x000ea2000c10fb00 */
[----:B------:R-:W-:Y:S01]  /*0ff0*/  UMOV UR5, 0xffffffff ;  /* 0xffffffff00057882 */ /* 0x000fe20000000000 */
[----:B------:R-:W-:Y:S02]  /*1000*/  SHF.R.U32.HI R9, RZ, 0x1, R9 ;  /* 0x00000001ff097819 */ /* 0x000fe40000011609 */
[----:B--2---:R-:W-:Y:S01]  /*1010*/  ISETP.NE.AND P0, PT, R14, 0x63, PT ;  /* 0x000000630e00780c */ /* 0x004fe20003f05270 */
[----:B------:R-:W-:-:S12]  /*1020*/  BRA.DIV UR5, `(.L_x_7) ;  /* 0x0000002e05d87947 */ /* 0x000fd8000b800000 */
[----:B------:R-:W-:-:S13]  /*1030*/  VOTE.ANY P0, !P0 ;  /* 0x0000000000ff7806 */ /* 0x000fda0004000100 */
.L_x_37:
[----:B------:R-:W-:Y:S05]  /*1040*/  @P0 BRA `(.L_x_8) ;  /* 0xfffffffc00e00947 */ /* 0x000fea000383ffff */
.L_x_6:
[----:B------:R-:W-:Y:S01]  /*1050*/  UMOV UR5, 0xffffffff ;  /* 0xffffffff00057882 */ /* 0x000fe20000000000 */
[----:B------:R-:W-:Y:S02]  /*1060*/  ISETP.NE.AND P2, PT, R14, 0x65, PT ;  /* 0x000000650e00780c */ /* 0x000fe40003f45270 */
[----:B------:R-:W-:Y:S11]  /*1070*/  BRA.DIV UR5, `(.L_x_9) ;  /* 0x0000002e05e47947 */ /* 0x000ff6000b800000 */
[----:B------:R-:W0:Y:S01]  /*1080*/  S2R R45, SR_GEMASK ;  /* 0x00000000002d7919 */ /* 0x000e220000003c00 */
[----:B------:R-:W-:Y:S01]  /*1090*/  VOTE.ANY R8, PT, !P2 ;  /* 0x0000000000087806 */ /* 0x000fe200050e0100 */
[C---:B------:R-:W-:Y:S02]  /*10a0*/  VIADD R33, R44.reuse, 0x2 ;  /* 0x000000022c217836 */ /* 0x040fe40000000000 */
[C---:B------:R-:W-:Y:S02]  /*10b0*/  VIADD R32, R44.reuse, 0x4 ;  /* 0x000000042c207836 */ /* 0x040fe40000000000 */
[C---:B------:R-:W-:Y:S02]  /*10c0*/  VIADD R19, R44.reuse, 0x8 ;  /* 0x000000082c137836 */ /* 0x040fe40000000000 */
[----:B------:R-:W-:Y:S01]  /*10d0*/  VIADD R34, R44, 0x10 ;  /* 0x000000102c227836 */ /* 0x000fe20000000000 */
[----:B0-----:R-:W-:-:S05]  /*10e0*/  LOP3.LUT R8, R8, 0x80000000, R45, 0xec, !PT ;  /* 0x8000000008087812 */ /* 0x001fca00078eec2d */
[----:B------:R-:W-:-:S05]  /*10f0*/  VIADD R9, R8, 0xffffffff ;  /* 0xffffffff08097836 */ /* 0x000fca0000000000 */
[----:B------:R-:W-:-:S04]  /*1100*/  LOP3.LUT R9, R8, R9, RZ, 0xc, !PT ;  /* 0x0000000908097212 */ /* 0x000fc800078e0cff */
[----:B------:R0:W1:Y:S02]  /*1110*/  POPC R38, R9 ;  /* 0x0000000900267309 */ /* 0x0000640000000000 */
[----:B0-----:R-:W0:Y:S01]  /*1120*/  LDC.64 R8, c[0x0][0x390] ;  /* 0x0000e400ff087b82 */ /* 0x001e220000000a00 */
[----:B-1----:R-:W1:Y:S01]  /*1130*/  SHFL.DOWN PT, R16, R15, 0x1, R38 ;  /* 0x082000000f107989 */ /* 0x002e6200000e0026 */
[-C--:B------:R-:W-:Y:S02]  /*1140*/  ISETP.GE.AND P0, PT, R44, R38.reuse, PT ;  /* 0x000000262c00720c */ /* 0x080fe40003f06270 */
[-C--:B------:R-:W-:Y:S02]  /*1150*/  ISETP.GT.AND P2, PT, R34, R38.reuse, PT ;  /* 0x000000262200720c */ /* 0x080fe40003f44270 */
[----:B-1----:R-:W-:Y:S02]  /*1160*/  SEL R16, R16, RZ, !P0 ;  /* 0x000000ff10107207 */ /* 0x002fe40004000000 */
[----:B------:R-:W-:-:S03]  /*1170*/  ISETP.GT.AND P0, PT, R33, R38, PT ;  /* 0x000000262100720c */ /* 0x000fc60003f04270 */
[----:B------:R-:W-:-:S05]  /*1180*/  IMAD.IADD R17, R16, 0x1, R15 ;  /* 0x0000000110117824 */ /* 0x000fca00078e020f */
[----:B------:R-:W1:Y:S02]  /*1190*/  SHFL.DOWN PT, R16, R17, 0x2, R38 ;  /* 0x0840000011107989 */ /* 0x000e6400000e0026 */
[----:B-1----:R-:W-:Y:S02]  /*11a0*/  SEL R16, R16, RZ, !P0 ;  /* 0x000000ff10107207 */ /* 0x002fe40004000000 */
[----:B------:R-:W-:-:S03]  /*11b0*/  ISETP.GT.AND P0, PT, R32, R38, PT ;  /* 0x000000262000720c */ /* 0x000fc60003f04270 */
[----:B------:R-:W-:-:S05]  /*11c0*/  IMAD.IADD R35, R17, 0x1, R16 ;  /* 0x0000000111237824 */ /* 0x000fca00078e0210 */
[----:B------:R-:W1:Y:S02]  /*11d0*/  SHFL.DOWN PT, R16, R35, 0x4, R38 ;  /* 0x0880000023107989 */ /* 0x000e6400000e0026 */
[----:B-1----:R-:W-:Y:S02]  /*11e0*/  SEL R16, R16, RZ, !P0 ;  /* 0x000000ff10107207 */ /* 0x002fe40004000000 */
[----:B------:R-:W-:-:S03]  /*11f0*/  ISETP.GT.AND P0, PT, R19, R38, PT ;  /* 0x000000261300720c */ /* 0x000fc60003f04270 */
[----:B------:R-:W-:Y:S01]  /*1200*/  IMAD.IADD R37, R35, 0x1, R16 ;  /* 0x0000000123257824 */ /* 0x000fe200078e0210 */
[----:B0-----:R-:W-:-:S04]  /*1210*/  IADD3 R35, P3, PT, R8, 0x100, RZ ;  /* 0x0000010008237810 */ /* 0x001fc80007f7e0ff */
[----:B------:R-:W0:Y:S02]  /*1220*/  SHFL.DOWN PT, R16, R37, 0x8, R38 ;  /* 0x0900000025107989 */ /* 0x000e2400000e0026 */
[----:B0-----:R-:W-:Y:S02]  /*1230*/  SEL R16, R16, RZ, !P0 ;  /* 0x000000ff10107207 */ /* 0x001fe40004000000 */
[----:B------:R-:W-:-:S03]  /*1240*/  ISETP.NE.AND P0, PT, R14, 0x65, PT ;  /* 0x000000650e00780c */ /* 0x000fc60003f05270 */
[----:B------:R-:W-:Y:S02]  /*1250*/  IMAD.IADD R17, R37, 0x1, R16 ;  /* 0x0000000125117824 */ /* 0x000fe400078e0210 */
[----:B------:R-:W-:-:S03]  /*1260*/  IMAD.X R37, RZ, RZ, R9, P3 ;  /* 0x000000ffff257224 */ /* 0x000fc600018e0609 */
[----:B------:R-:W0:Y:S05]  /*1270*/  SHFL.DOWN PT, R16, R17, 0x10, R38 ;  /* 0x0a00000011107989 */ /* 0x000e2a00000e0026 */
[----:B------:R-:W-:Y:S02]  /*1280*/  VOTE.ALL P0, P0 ;  /* 0x0000000000ff7806 */ /* 0x000fe40000000000 */
[----:B0-----:R-:W-:-:S05]  /*1290*/  SEL R16, R16, RZ, !P2 ;  /* 0x000000ff10107207 */ /* 0x001fca0005000000 */
[----:B------:R-:W-:-:S07]  /*12a0*/  IMAD.IADD R36, R17, 0x1, R16 ;  /* 0x0000000111247824 */ /* 0x000fce00078e0210 */
.L_x_46:
[----:B------:R-:W-:Y:S05]  /*12b0*/  @!P0 BRA `(.L_x_10) ;  /* 0x0000000000d48947 */ /* 0x000fea0003800000 */
[----:B------:R-:W-:-:S07]  /*12c0*/  IMAD.MOV.U32 R38, RZ, RZ, 0x1de ;  /* 0x000001deff267424 */ /* 0x000fce00078e00ff */
.L_x_16:
[----:B------:R-:W-:Y:S02]  /*12d0*/  IMAD.MOV.U32 R8, RZ, RZ, R35 ;  /* 0x000000ffff087224 */ /* 0x000fe400078e0023 */
[----:B------:R-:W-:Y:S02]  /*12e0*/  IMAD.MOV.U32 R9, RZ, RZ, R37 ;  /* 0x000000ffff097224 */ /* 0x000fe400078e0025 */
[----:B------:R-:W-:-:S05]  /*12f0*/  IMAD.WIDE R16, R18, 0x8, R8 ;  /* 0x0000000812107825 */ /* 0x000fca00078e0208 */
[----:B------:R-:W2:Y:S01]  /*1300*/  LD.E.64.STRONG.GPU R14, desc[UR12][R16.64+-0x100] ;  /* 0xffff000c100e7980 */ /* 0x000ea2000c10fb00 */
[----:B------:R-:W-:Y:S05]  /*1310*/  YIELD ;  /* 0x0000000000007946 */ /* 0x000fea0003800000 */
[----:B------:R-:W-:Y:S01]  /*1320*/  UMOV UR5, 0xffffffff ;  /* 0xffffffff00057882 */ /* 0x000fe20000000000 */
[----:B------:R-:W-:Y:S02]  /*1330*/  SHF.R.U32.HI R38, RZ, 0x1, R38 ;  /* 0x00000001ff267819 */ /* 0x000fe40000011626 */
[----:B--2---:R-:W-:Y:S01]  /*1340*/  ISETP.NE.AND P0, PT, R14, 0x63, PT ;  /* 0x000000630e00780c */ /* 0x004fe20003f05270 */
[----:B------:R-:W-:-:S12]  /*1350*/  BRA.DIV UR5, `(.L_x_11) ;  /* 0x0000003205347947 */ /* 0x000fd8000b800000 */
[----:B------:R-:W-:-:S13]  /*1360*/  VOTE.ANY P0, !P0 ;  /* 0x0000000000ff7806 */ /* 0x000fda0004000100 */
.L_x_49:
[----:B------:R-:W-:Y:S05]  /*1370*/  @!P0 BRA `(.L_x_12) ;  /* 0x0000000000248947 */ /* 0x000fea0003800000 */
[----:B------:R-:W-:-:S07]  /*1380*/  IMAD.MOV.U32 R9, RZ, RZ, R38 ;  /* 0x000000ffff097224 */ /* 0x000fce00078e0026 */
.L_x_14:
[----:B------:R-:W-:Y:S05]  /*1390*/  NANOSLEEP R9 ;  /* 0x000000090000735d */ /* 0x000fea0003800000 */
[----:B------:R-:W2:Y:S01]  /*13a0*/  LD.E.64.STRONG.GPU R14, desc[UR12][R16.64+-0x100] ;  /* 0xffff000c100e7980 */ /* 0x000ea2000c10fb00 */
[----:B------:R-:W-:Y:S01]  /*13b0*/  UMOV UR5, 0xffffffff ;  /* 0xffffffff00057882 */ /* 0x000fe20000000000 */
[----:B------:R-:W-:Y:S02]  /*13c0*/  SHF.R.U32.HI R9, RZ, 0x1, R9 ;  /* 0x00000001ff097819 */ /* 0x000fe40000011609 */
[----:B--2---:R-:W-:Y:S01]  /*13d0*/  ISETP.NE.AND P0, PT, R14, 0x63, PT ;  /* 0x000000630e00780c */ /* 0x004fe20003f05270 */
[----:B------:R-:W-:-:S12]  /*13e0*/  BRA.DIV UR5, `(.L_x_13) ;  /* 0x0000003205307947 */ /* 0x000fd8000b800000 */
[----:B------:R-:W-:-:S13]  /*13f0*/  VOTE.ANY P0, !P0 ;  /* 0x0000000000ff7806 */ /* 0x000fda0004000100 */
.L_x_52:
[----:B------:R-:W-:Y:S05]  /*1400*/  @P0 BRA `(.L_x_14) ;  /* 0xfffffffc00e00947 */ /* 0x000fea000383ffff */
.L_x_12:
[----:B------:R-:W-:Y:S01]  /*1410*/  UMOV UR5, 0xffffffff ;  /* 0xffffffff00057882 */ /* 0x000fe20000000000 */
[----:B------:R-:W-:Y:S02]  /*1420*/  ISETP.NE.AND P0, PT, R14, 0x65, PT ;  /* 0x000000650e00780c */ /* 0x000fe40003f05270 */
[----:B------:R-:W-:Y:S11]  /*1430*/  BRA.DIV UR5, `(.L_x_15) ;  /* 0x00000032053c7947 */ /* 0x000ff6000b800000 */
[----:B------:R-:W-:Y:S01]  /*1440*/  VOTE.ANY R8, PT, !P0 ;  /* 0x0000000000087806 */ /* 0x000fe200040e0100 */
[----:B------:R-:W-:-:S03]  /*1450*/  VIADD R18, R18, 0xffffffe0 ;  /* 0xffffffe012127836 */ /* 0x000fc60000000000 */
[----:B------:R-:W-:-:S05]  /*1460*/  LOP3.LUT R8, R8, 0x80000000, R45, 0xec, !PT ;  /* 0x8000000008087812 */ /* 0x000fca00078eec2d */
[----:B------:R-:W-:-:S05]  /*1470*/  VIADD R9, R8, 0xffffffff ;  /* 0xffffffff08097836 */ /* 0x000fca0000000000 */
[----:B------:R-:W-:-:S06]  /*1480*/  LOP3.LUT R9, R8, R9, RZ, 0xc, !PT ;  /* 0x0000000908097212 */ /* 0x000fcc00078e0cff */
[----:B------:R-:W0:Y:S02]  /*1490*/  POPC R9, R9 ;  /* 0x0000000900097309 */ /* 0x000e240000000000 */
[----:B0-----:R-:W0:Y:S01]  /*14a0*/  SHFL.DOWN PT, R16, R15, 0x1, R9 ;  /* 0x082000000f107989 */ /* 0x001e2200000e0009 */
[-C--:B------:R-:W-:Y:S02]  /*14b0*/  ISETP.GE.AND P0, PT, R44, R9.reuse, PT ;  /* 0x000000092c00720c */ /* 0x080fe40003f06270 */
[-C--:B------:R-:W-:Y:S02]  /*14c0*/  ISETP.GT.AND P2, PT, R34, R9.reuse, PT ;  /* 0x000000092200720c */ /* 0x080fe40003f44270 */
[----:B0-----:R-:W-:Y:S02]  /*14d0*/  SEL R16, R16, RZ, !P0 ;  /* 0x000000ff10107207 */ /* 0x001fe40004000000 */
[----:B------:R-:W-:-:S03]  /*14e0*/  ISETP.GT.AND P0, PT, R33, R9, PT ;  /* 0x000000092100720c */ /* 0x000fc60003f04270 */
[----:B------:R-:W-:-:S05]  /*14f0*/  IMAD.IADD R15, R16, 0x1, R15 ;  /* 0x00000001100f7824 */ /* 0x000fca00078e020f */
[----:B------:R-:W0:Y:S02]  /*1500*/  SHFL.DOWN PT, R16, R15, 0x2, R9 ;  /* 0x084000000f107989 */ /* 0x000e2400000e0009 */
        /* <DEDUP_REMOVED lines=9> */
[----:B------:R-:W-:-:S03]  /*15a0*/  ISETP.NE.AND P0, PT, R14, 0x65, PT ;  /* 0x000000650e00780c */ /* 0x000fc60003f05270 */
[----:B------:R-:W-:-:S05]  /*15b0*/  IMAD.IADD R15, R15, 0x1, R16 ;  /* 0x000000010f0f7824 */ /* 0x000fca00078e0210 */
[----:B------:R-:W0:Y:S05]  /*15c0*/  SHFL.DOWN PT, R16, R15, 0x10, R9 ;  /* 0x0a0000000f107989 */ /* 0x000e2a00000e0009 */
[----:B------:R-:W-:Y:S02]  /*15d0*/  VOTE.ALL P0, P0 ;  /* 0x0000000000ff7806 */ /* 0x000fe40000000000 */
[----:B0-----:R-:W-:-:S04]  /*15e0*/  SEL R16, R16, RZ, !P2 ;  /* 0x000000ff10107207 */ /* 0x001fc80005000000 */
[----:B------:R-:W-:-:S07]  /*15f0*/  IADD3 R36, PT, PT, R15, R16, R36 ;  /* 0x000000100f247210 */ /* 0x000fce0007ffe024 */
.L_x_61:
[----:B------:R-:W-:Y:S05]  /*1600*/  @P0 BRA `(.L_x_16) ;  /* 0xfffffffc00300947 */ /* 0x000fea000383ffff */
.L_x_10:
[----:B------:R-:W-:Y:S01]  /*1610*/  ISETP.NE.AND P0, PT, R44, RZ, PT ;  /* 0x000000ff2c00720c */ /* 0x000fe20003f05270 */
[----:B------:R-:W0:Y:S01]  /*1620*/  @!P1 S2R R9, SR_CgaCtaId ;  /* 0x0000000000099919 */ /* 0x000e220000008800 */
[----:B------:R-:W-:Y:S01]  /*1630*/  @!P1 MOV R8, 0x400 ;  /* 0x0000040000089802 */ /* 0x000fe20000000f00 */
[----:B------:R-:W-:Y:S02]  /*1640*/  @!P1 IMAD.IADD R11, R11, 0x1, R36 ;  /* 0x000000010b0b9824 */ /* 0x000fe400078e0224 */
[----:B------:R-:W-:-:S05]  /*1650*/  @!P1 IMAD.MOV.U32 R10, RZ, RZ, 0x65 ;  /* 0x00000065ff0a9424 */ /* 0x000fca00078e00ff */
[----:B------:R1:W-:Y:S03]  /*1660*/  @!P1 ST.E.64.STRONG.GPU desc[UR12][R12.64+0x100], R10 ;  /* 0x0001000a0c009985 */ /* 0x0003e6000c10fb0c */
[----:B------:R-:W-:Y:S01]  /*1670*/  @!P0 MOV R14, 0x400 ;  /* 0x00000400000e8802 */ /* 0x000fe20000000f00 */
[----:B------:R-:W2:Y:S01]  /*1680*/  @!P0 S2R R15, SR_CgaCtaId ;  /* 0x00000000000f8919 */ /* 0x000ea20000008800 */
[----:B0-----:R-:W-:Y:S01]  /*1690*/  @!P1 LEA R9, R9, R8, 0x18 ;  /* 0x0000000809099211 */ /* 0x001fe200078ec0ff */
[----:B------:R-:W-:Y:S02]  /*16a0*/  IMAD.MOV.U32 R8, RZ, RZ, R43 ;  /* 0x000000ffff087224 */ /* 0x000fe400078e002b */
[----:B------:R-:W-:Y:S02]  /*16b0*/  @!P0 IMAD.MOV.U32 R8, RZ, RZ, R36 ;  /* 0x000000ffff088224 */ /* 0x000fe400078e0024 */
[----:B------:R1:W-:Y:S04]  /*16c0*/  @!P1 STS [R9+0x8], R11 ;  /* 0x0000080b09009388 */ /* 0x0003e80000000800 */
[----:B------:R1:W-:Y:S01]  /*16d0*/  @!P1 STS [R9+0x4], R36 ;  /* 0x0000042409009388 */ /* 0x0003e20000000800 */
[----:B--2---:R-:W-:-:S05]  /*16e0*/  @!P0 LEA R15, R15, R14, 0x18 ;  /* 0x0000000e0f0f8211 */ /* 0x004fca00078ec0ff */
[----:B------:R1:W-:Y:S02]  /*16f0*/  @!P0 STS [R15+0x54], R36 ;  /* 0x000054240f008388 */ /* 0x0003e40000000800 */
.L_x_4:
[----:B------:R-:W-:Y:S05]  /*1700*/  WARPSYNC.ALL ;  /* 0x0000000000007948 */ /* 0x000fea0003800000 */
[----:B------:R-:W0:Y:S08]  /*1710*/  S2UR UR7, SR_CgaCtaId ;  /* 0x00000000000779c3 */ /* 0x000e300000008800 */
[----:B------:R-:W-:Y:S06]  /*1720*/  BAR.SYNC.DEFER_BLOCKING 0x0 ;  /* 0x0000000000007b1d */ /* 0x000fec0000010000 */
[----:B------:R-:W-:Y:S01]  /*1730*/  UMOV UR5, 0x400 ;  /* 0x0000040000057882 */ /* 0x000fe20000000000 */
[----:B-1----:R-:W1:Y:S01]  /*1740*/  S2R R10, SR_TID.X ;  /* 0x00000000000a7919 */ /* 0x002e620000002100 */
[----:B0-----:R-:W-:-:S09]  /*1750*/  ULEA UR5, UR7, UR5, 0x18 ;  /* 0x0000000507057291 */ /* 0x001fd2000f8ec0ff */
[----:B------:R-:W0:Y:S01]  /*1760*/  LDS R9, [UR5+0x54] ;  /* 0x00005405ff097984 */ /* 0x000e220008000800 */
[----:B-1----:R-:W-:-:S04]  /*1770*/  ISETP.NE.AND P0, PT, R10, RZ, PT ;  /* 0x000000ff0a00720c */ /* 0x002fc80003f05270 */
[----:B0-----:R-:W-:-:S05]  /*1780*/  SEL R9, R9, RZ, P0 ;  /* 0x000000ff09097207 */ /* 0x001fca0000000000 */
[----:B------:R-:W-:-:S07]  /*1790*/  IMAD.IADD R33, R9, 0x1, R8 ;  /* 0x0000000109217824 */ /* 0x000fce00078e0208 */
.L_x_3:
[----:B------:R-:W-:Y:S05]  /*17a0*/  BSYNC.RECONVERGENT B0 ;  /* 0x0000000000007941 */ /* 0x000fea0003800200 */
.L_x_1:
[----:B------:R-:W-:Y:S01]  /*17b0*/  IMAD.IADD R26, R26, 0x1, R33 ;  /* 0x000000011a1a7824 */ /* 0x000fe200078e0221 */
[----:B------:R-:W-:Y:S03]  /*17c0*/  BAR.SYNC.DEFER_BLOCKING 0x0 ;  /* 0x0000000000007b1d */ /* 0x000fe60000010000 */
[----:B------:R-:W-:-:S03]  /*17d0*/  IMAD.IADD R25, R25, 0x1, R26 ;  /* 0x0000000119197824 */ /* 0x000fc600078e021a */
[----:B------:R-:W1:Y:S01]  /*17e0*/  LDCU.64 UR8, c[0x0][0x388] ;  /* 0x00007100ff0877ac */ /* 0x000e620008000a00 */
[----:B------:R-:W-:-:S04]  /*17f0*/  IMAD.IADD R24, R24, 0x1, R25 ;  /* 0x0000000118187824 */ /* 0x000fc800078e0219 */
[----:B------:R-:W-:-:S04]  /*1800*/  IMAD.IADD R40, R40, 0x1, R24 ;  /* 0x0000000128287824 */ /* 0x000fc800078e0218 */
[----:B0-----:R-:W-:-:S04]  /*1810*/  IMAD.IADD R8, R39, 0x1, R40 ;  /* 0x0000000127087824 */ /* 0x001fc800078e0228 */
[----:B------:R-:W-:-:S04]  /*1820*/  IMAD.IADD R31, R31, 0x1, R8 ;  /* 0x000000011f1f7824 */ /* 0x000fc800078e0208 */
[----:B------:R-:W-:Y:S01]  /*1830*/  IMAD.IADD R30, R30, 0x1, R31 ;  /* 0x000000011e1e7824 */ /* 0x000fe200078e021f */
[----:B------:R-:W-:Y:S01]  /*1840*/  STS [R27], R26 ;  /* 0x0000001a1b007388 */ /* 0x000fe20000000800 */
[----:B-1----:R-:W-:Y:S02]  /*1850*/  IADD3 R42, P0, PT, R42, UR8, RZ ;  /* 0x000000082a2a7c10 */ /* 0x002fe4000ff1e0ff */
[----:B------:R-:W-:Y:S01]  /*1860*/  IMAD.IADD R10, R29, 0x1, R30 ;  /* 0x000000011d0a7824 */ /* 0x000fe200078e021e */
[----:B------:R-:W-:Y:S01]  /*1870*/  STS [R27+0x4], R25 ;  /* 0x000004191b007388 */ /* 0x000fe20000000800 */
[----:B------:R-:W-:Y:S02]  /*1880*/  IADD3.X R43, PT, PT, R41, UR9, RZ, P0, !PT ;  /* 0x00000009292b7c10 */ /* 0x000fe400087fe4ff */
[----:B------:R-:W-:Y:S01]  /*1890*/  IMAD.IADD R23, R23, 0x1, R10 ;  /* 0x0000000117177824 */ /* 0x000fe200078e020a */
[----:B------:R-:W-:Y:S03]  /*18a0*/  STS [R27+0x8], R24 ;  /* 0x000008181b007388 */ /* 0x000fe60000000800 */
        /* <DEDUP_REMOVED lines=19> */
[----:B------:R-:W-:Y:S04]  /*19e0*/  STS [R27+0x30], R7 ;  /* 0x000030071b007388 */ /* 0x000fe80000000800 */
[----:B------:R-:W-:Y:S04]  /*19f0*/  STS [R27+0x34], R6 ;  /* 0x000034061b007388 */ /* 0x000fe80000000800 */
[----:B------:R-:W-:Y:S04]  /*1a00*/  STS [R27+0x38], R5 ;  /* 0x000038051b007388 */ /* 0x000fe80000000800 */
[----:B------:R-:W-:Y:S04]  /*1a10*/  STS [R27+0x3c], R4 ;  /* 0x00003c041b007388 */ /* 0x000fe80000000800 */
[----:B------:R-:W-:Y:S04]  /*1a20*/  STS [R27+0x40], R3 ;  /* 0x000040031b007388 */ /* 0x000fe80000000800 */
[----:B------:R-:W-:Y:S04]  /*1a30*/  STS [R27+0x44], R2 ;  /* 0x000044021b007388 */ /* 0x000fe80000000800 */
[----:B------:R-:W-:Y:S01]  /*1a40*/  STS [R27+0x48], R0 ;  /* 0x000048001b007388 */ /* 0x000fe20000000800 */
[----:B------:R-:W-:-:S03]  /*1a50*/  NOP ;  /* 0x0000000000007918 */ /* 0x000fc60000000000 */
[----:B------:R-:W0:Y:S04]  /*1a60*/  LDS R9, [R28] ;  /* 0x000000001c097984 */ /* 0x000e280000000800 */
[----:B------:R-:W1:Y:S04]  /*1a70*/  LDS R7, [R28+0x80] ;  /* 0x000080001c077984 */ /* 0x000e680000000800 */
[----:B------:R-:W2:Y:S04]  /*1a80*/  LDS R11, [R28+0x100] ;  /* 0x000100001c0b7984 */ /* 0x000ea80000000800 */
[----:B------:R-:W3:Y:S04]  /*1a90*/  LDS R13, [R28+0x180] ;  /* 0x000180001c0d7984 */ /* 0x000ee80000000800 */
[----:B------:R-:W4:Y:S04]  /*1aa0*/  LDS R5, [R28+0x200] ;  /* 0x000200001c057984 */ /* 0x000f280000000800 */
[----:B------:R-:W5:Y:S04]  /*1ab0*/  LDS R15, [R28+0x280] ;  /* 0x000280001c0f7984 */ /* 0x000f680000000800 */
        /* <DEDUP_REMOVED lines=13> */
[----:B0-----:R-:W-:Y:S04]  /*1b90*/  STG.E desc[UR12][R42.64], R9 ;  /* 0x000000092a007986 */ /* 0x001fe8000c10190c */
[----:B-1----:R-:W-:Y:S04]  /*1ba0*/  STG.E desc[UR12][R42.64+0x80], R7 ;  /* 0x000080072a007986 */ /* 0x002fe8000c10190c */
[----:B--2---:R-:W-:Y:S04]  /*1bb0*/  STG.E desc[UR12][R42.64+0x100], R11 ;  /* 0x0001000b2a007986 */ /* 0x004fe8000c10190c */
[----:B---3--:R-:W-:Y:S04]  /*1bc0*/  STG.E desc[UR12][R42.64+0x180], R13 ;  /* 0x0001800d2a007986 */ /* 0x008fe8000c10190c */
[----:B----4-:R-:W-:Y:S04]  /*1bd0*/  STG.E desc[UR12][R42.64+0x200], R5 ;  /* 0x000200052a007986 */ /* 0x010fe8000c10190c */
[----:B-----5:R-:W-:Y:S04]  /*1be0*/  STG.E desc[UR12][R42.64+0x280], R15 ;  /* 0x0002800f2a007986 */ /* 0x020fe8000c10190c */
[----:B------:R-:W-:Y:S04]  /*1bf0*/  STG.E desc[UR12][R42.64+0x300], R3 ;  /* 0x000300032a007986 */ /* 0x000fe8000c10190c */
        /* <DEDUP_REMOVED lines=11> */
[----:B------:R-:W-:Y:S01]  /*1cb0*/  STG.E desc[UR12][R42.64+0x900], R39 ;  /* 0x000900272a007986 */ /* 0x000fe2000c10190c */
[----:B------:R-:W-:Y:S05]  /*1cc0*/  EXIT ;  /* 0x000000000000794d */ /* 0x000fea0003800000 */
.L_x_0:
[----:B------:R-:W-:-:S04]  /*1cd0*/  ISETP.NE.U32.AND P0, PT, RZ, UR7, PT ;  /* 0x00000007ff007c0c */ /* 0x000fc8000bf05070 */
[----:B------:R-:W-:-:S13]  /*1ce0*/  ISETP.NE.AND.EX P0, PT, RZ, UR4, PT, P0 ;  /* 0x00000004ff007c0c */ /* 0x000fda000bf05300 */
[----:B------:R-:W-:Y:S05]  /*1cf0*/  @!P0 EXIT ;  /* 0x000000000000894d */ /* 0x000fea0003800000 */
[----:B------:R-:W0:Y:S02]  /*1d00*/  LDCU.64 UR4, c[0x0][0x380] ;  /* 0x00007000ff0477ac */ /* 0x000e240008000a00 */
[----:B0-----:R-:W-:-:S06]  /*1d10*/  UIMAD.WIDE UR4, UR6, 0x7b80, UR4 ;  /* 0x00007b80060478a5 */ /* 0x001fcc000f8e0204 */
[----:B------:R-:W-:Y:S02]  /*1d20*/  IMAD.U32 R2, RZ, RZ, UR4 ;  /* 0x00000004ff027e24 */ /* 0x000fe4000f8e00ff */
[----:B------:R-:W-:-:S05]  /*1d30*/  IMAD.U32 R3, RZ, RZ, UR5 ;  /* 0x00000005ff037e24 */ /* 0x000fca000f8e00ff */
[----:B------:R0:W2:Y:S01]  /*1d40*/  LDG.E R0, desc[UR12][R2.64] ;  /* 0x0000000c02007981 */ /* 0x0000a2000c1e1900 */
[----:B------:R-:W1:Y:S02]  /*1d50*/  S2R R43, SR_TID.X ;  /* 0x00000000002b7919 */ /* 0x000e640000002100 */
[C---:B-1----:R-:W-:Y:S02]  /*1d60*/  LOP3.LUT R28, R43.reuse, 0x1f, RZ, 0xc0, !PT ;  /* 0x0000001f2b1c7812 */ /* 0x042fe400078ec0ff */
[----:B------:R-:W-:-:S05]  /*1d70*/  LOP3.LUT R5, R43, 0x3e0, RZ, 0xc0, !PT ;  /* 0x000003e02b057812 */ /* 0x000fca00078ec0ff */
[----:B------:R-:W-:-:S04]  /*1d80*/  IMAD R28, R5, 0x13, R28 ;  /* 0x00000013051c7824 */ /* 0x000fc800078e021c */
[C---:B------:R-:W-:Y:S01]  /*1d90*/  VIADD R4, R28.reuse, 0x20 ;  /* 0x000000201c047836 */ /* 0x040fe20000000000 */
[C---:B------:R-:W-:Y:S01]  /*1da0*/  ISETP.GE.U32.AND P1, PT, R28.reuse, UR7, PT ;  /* 0x000000071c007c0c */ /* 0x040fe2000bf26070 */
[C---:B------:R-:W-:Y:S01]  /*1db0*/  VIADD R5, R28.reuse, 0x40 ;  /* 0x000000401c057836 */ /* 0x040fe20000000000 */
[C---:B0-----:R-:W-:Y:S01]  /*1dc0*/  LEA R2, P0, R28.reuse, UR4, 0x2 ;  /* 0x000000041c027c11 */ /* 0x041fe2000f8010ff */
[----:B------:R-:W-:Y:S01]  /*1dd0*/  VIADD R3, R28, 0x80 ;  /* 0x000000801c037836 */ /* 0x000fe20000000000 */
[----:B------:R-:W-:Y:S01]  /*1de0*/  ISETP.GE.U32.AND P2, PT, R4, UR7, PT ;  /* 0x0000000704007c0c */ /* 0x000fe2000bf46070 */
[C---:B------:R-:W-:Y:S01]  /*1df0*/  VIADD R4, R28.reuse, 0xa0 ;  /* 0x000000a01c047836 */ /* 0x040fe20000000000 */
[----:B------:R-:W-:Y:S01]  /*1e00*/  ISETP.GE.U32.AND P3, PT, R5, UR7, PT ;  /* 0x0000000705007c0c */ /* 0x000fe2000bf66070 */
[C---:B------:R-:W-:Y:S01]  /*1e10*/  VIADD R5, R28.reuse, 0xc0 ;  /* 0x000000c01c057836 */ /* 0x040fe20000000000 */
[----:B------:R-:W-:Y:S01]  /*1e20*/  ISETP.GE.U32.AND P5, PT, R3, UR7, PT ;  /* 0x0000000703007c0c */ /* 0x000fe2000bfa6070 */
[----:B------:R-:W-:Y:S01]  /*1e30*/  VIADD R6, R28, 0x60 ;  /* 0x000000601c067836 */ /* 0x000fe20000000000 */
[----:B------:R-:W-:Y:S01]  /*1e40*/  ISETP.GE.U32.AND P6, PT, R4, UR7, PT ;  /* 0x0000000704007c0c */ /* 0x000fe2000bfc6070 */
[----:B------:R-:W-:Y:S01]  /*1e50*/  IMAD.X R3, RZ, RZ, UR5, P0 ;  /* 0x00000005ff037e24 */ /* 0x000fe200080e06ff */
[----:B------:R-:W-:Y:S01]  /*1e60*/  ISETP.GE.U32.AND P0, PT, R5, UR7, PT ;  /* 0x0000000705007c0c */ /* 0x000fe2000bf06070 */
[----:B------:R-:W-:Y:S01]  /*1e70*/  VIADD R5, R28, 0xe0 ;  /* 0x000000e01c057836 */ /* 0x000fe20000000000 */
[----:B------:R-:W-:Y:S01]  /*1e80*/  ISETP.GE.U32.AND P4, PT, R6, UR7, PT ;  /* 0x0000000706007c0c */ /* 0x000fe2000bf86070 */
[----:B------:R-:W-:-:S02]  /*1e90*/  VIADD R41, R28, 0x100 ;  /* 0x000001001c297836 */ /* 0x000fc40000000000 */
[C---:B------:R-:W-:Y:S02]  /*1ea0*/  VIADD R7, R28.reuse, 0x120 ;  /* 0x000001201c077836 */ /* 0x040fe40000000000 */
[C---:B------:R-:W-:Y:S02]  /*1eb0*/  VIADD R40, R28.reuse, 0x240 ;  /* 0x000002401c287836 */ /* 0x040fe40000000000 */
[----:B--2---:R-:W-:Y:S02]  /*1ec0*/  IMAD.MOV.U32 R4, RZ, RZ, R0 ;  /* 0x000000ffff047224 */ /* 0x004fe400078e0000 */
[----:B------:R-:W2:Y:S01]  /*1ed0*/  @!P1 LDG.E R0, desc[UR12][R2.64] ;  /* 0x0000000c02009981 */ /* 0x000ea2000c1e1900 */
[----:B------:R-:W-:Y:S01]  /*1ee0*/  ISETP.GE.U32.AND P1, PT, R5, UR7, PT ;  /* 0x0000000705007c0c */ /* 0x000fe2000bf26070 */
[----:B------:R-:W-:Y:S02]  /*1ef0*/  IMAD.MOV.U32 R8, RZ, RZ, R4 ;  /* 0x000000ffff087224 */ /* 0x000fe400078e0004 */
[----:B------:R-:W-:-:S02]  /*1f00*/  VIADD R5, R28, 0x140 ;  /* 0x000001401c057836 */ /* 0x000fc40000000000 */
[--C-:B------:R-:W-:Y:S02]  /*1f10*/  IMAD.MOV.U32 R10, RZ, RZ, R4.reuse ;  /* 0x000000ffff0a7224 */ /* 0x100fe400078e0004 */
[----:B------:R-:W3:Y:S01]  /*1f20*/  @!P3 LDG.E R8, desc[UR12][R2.64+0x100] ;  /* 0x0001000c0208b981 */ /* 0x000ee2000c1e1900 */
[----:B------:R-:W-:Y:S01]  /*1f30*/  ISETP.GE.U32.AND P3, PT, R5, UR7, PT ;  /* 0x0000000705007c0c */ /* 0x000fe2000bf66070 */
[C---:B------:R-:W-:Y:S02]  /*1f40*/  VIADD R5, R28.reuse, 0x160 ;  /* 0x000001601c057836 */ /* 0x040fe40000000000 */
[--C-:B------:R-:W-:Y:S01]  /*1f50*/  IMAD.MOV.U32 R12, RZ, RZ, R4.reuse ;  /* 0x000000ffff0c7224 */ /* 0x100fe200078e0004 */
[----:B------:R-:W4:Y:S01]  /*1f60*/  @!P4 LDG.E R10, desc[UR12][R2.64+0x180] ;  /* 0x0001800c020ac981 */ /* 0x000f22000c1e1900 */
[----:B------:R-:W-:Y:S01]  /*1f70*/  IMAD.MOV.U32 R14, RZ, RZ, R4 ;  /* 0x000000ffff0e7224 */ /* 0x000fe200078e0004 */
[----:B------:R-:W-:Y:S01]  /*1f80*/  ISETP.GE.U32.AND P4, PT, R5, UR7, PT ;  /* 0x0000000705007c0c */ /* 0x000fe2000bf86070 */
[----:B------:R-:W-:-:S02]  /*1f90*/  VIADD R5, R28, 0x180 ;  /* 0x000001801c057836 */ /* 0x000fc40000000000 */
[--C-:B------:R-:W-:Y:S01]  /*1fa0*/  IMAD.MOV.U32 R6, RZ, RZ, R4.reuse ;  /* 0x000000ffff067224 */ /* 0x100fe200078e0004 */
[----:B------:R-:W5:Y:S01]  /*1fb0*/  @!P5 LDG.E R12, desc[UR12][R2.64+0x200] ;  /* 0x0002000c020cd981 */ /* 0x000f62000c1e1900 */
[----:B------:R-:W-:Y:S01]  /*1fc0*/  ISETP.GE.U32.AND P5, PT, R41, UR7, PT ;  /* 0x0000000729007c0c */ /* 0x000fe2000bfa6070 */
[--C-:B------:R-:W-:Y:S02]  /*1fd0*/  IMAD.MOV.U32 R16, RZ, RZ, R4.reuse ;  /* 0x000000ffff107224 */ /* 0x100fe400078e0004 */
[----:B------:R-:W5:Y:S01]  /*1fe0*/  @!P6 LDG.E R14, desc[UR12][R2.64+0x280] ;  /* 0x0002800c020ee981 */ /* 0x000f62000c1e1900 */
[----:B------:R-:W-:Y:S01]  /*1ff0*/  ISETP.GE.U32.AND P6, PT, R5, UR7, PT ;  /* 0x0000000705007c0c */ /* 0x000fe2000bfc6070 */
[----:B------:R-:W-:Y:S02]  /*2000*/  VIADD R5, R28, 0x1a0 ;  /* 0x000001a01c057836 */ /* 0x000fe40000000000 */
[----:B------:R-:W5:Y:S01]  /*2010*/  @!P2 LDG.E R6, desc[UR12][R2.64+0x80] ;  /* 0x0000800c0206a981 */ /* 0x000f62000c1e1900 */
[----:B------:R-:W-:Y:S01]  /*2020*/  ISETP.GE.U32.AND P2, PT, R7, UR7, PT ;  /* 0x0000000707007c0c */ /* 0x000fe2000bf46070 */
[----:B------:R-:W-:-:S02]  /*2030*/  IMAD.MOV.U32 R18, RZ, RZ, R4 ;  /* 0x000000ffff127224 */ /* 0x000fc400078e0004 */
[--C-:B------:R-:W-:Y:S01]  /*2040*/  IMAD.MOV.U32 R20, RZ, RZ, R4.reuse ;  /* 0x000000ffff147224 */ /* 0x100fe200078e0004 */
[----:B------:R-:W5:Y:S01]  /*2050*/  @!P0 LDG.E R16, desc[UR12][R2.64+0x300] ;  /* 0x0003000c02108981 */ /* 0x000f62000c1e1900 */
[----:B------:R-:W-:Y:S01]  /*2060*/  ISETP.GE.U32.AND P0, PT, R5, UR7, PT ;  /* 0x0000000705007c0c */ /* 0x000fe2000bf06070 */
[C---:B------:R-:W-:Y:S02]  /*2070*/  VIADD R7, R28.reuse, 0x1c0 ;  /* 0x000001c01c077836 */ /* 0x040fe40000000000 */
[C---:B------:R-:W-:Y:S01]  /*2080*/  VIADD R5, R28.reuse, 0x1e0 ;  /* 0x000001e01c057836 */ /* 0x040fe20000000000 */
[----:B------:R-:W5:Y:S01]  /*2090*/  @!P1 LDG.E R18, desc[UR12][R2.64+0x380] ;  /* 0x0003800c02129981 */ /* 0x000f62000c1e1900 */
[--C-:B------:R-:W-:Y:S01]  /*20a0*/  IMAD.MOV.U32 R22, RZ, RZ, R4.reuse ;  /* 0x000000ffff167224 */ /* 0x100fe200078e0004 */
[----:B------:R-:W-:Y:S01]  /*20b0*/  ISETP.GE.U32.AND P1, PT, R7, UR7, PT ;  /* 0x0000000707007c0c */ /* 0x000fe2000bf26070 */
[--C-:B------:R-:W-:Y:S01]  /*20c0*/  IMAD.MOV.U32 R24, RZ, RZ, R4.reuse ;  /* 0x000000ffff187224 */ /* 0x100fe200078e0004 */
[----:B------:R-:W5:Y:S01]  /*20d0*/  @!P5 LDG.E R20, desc[UR12][R2.64+0x400] ;  /* 0x0004000c0214d981 */ /* 0x000f62000c1e1900 */
[----:B------:R-:W-:Y:S01]  /*20e0*/  IMAD.MOV.U32 R30, RZ, RZ, R4 ;  /* 0x000000ffff1e7224 */ /* 0x000fe200078e0004 */
[----:B------:R-:W-:Y:S01]  /*20f0*/  ISETP.GE.U32.AND P5, PT, R5, UR7, PT ;  /* 0x0000000705007c0c */ /* 0x000fe2000bfa6070 */
[C---:B------:R-:W-:Y:S01]  /*2100*/  VIADD R5, R28.reuse, 0x200 ;  /* 0x000002001c057836 */ /* 0x040fe20000000000 */
[----:B------:R-:W5:Y:S01]  /*2110*/  @!P2 LDG.E R22, desc[UR12][R2.64+0x480] ;  /* 0x0004800c0216a981 */ /* 0x000f62000c1e1900 */
[----:B------:R-:W-:-:S03]  /*2120*/  VIADD R7, R28, 0x220 ;  /* 0x000002201c077836 */ /* 0x000fc60000000000 */
[----:B------:R-:W5:Y:S01]  /*2130*/  @!P3 LDG.E R24, desc[UR12][R2.64+0x500] ;  /* 0x0005000c0218b981 */ /* 0x000f62000c1e1900 */
[----:B------:R-:W-:Y:S02]  /*2140*/  ISETP.GE.U32.AND P2, PT, R5, UR7, PT ;  /* 0x0000000705007c0c */ /* 0x000fe4000bf46070 */
[----:B------:R-:W-:Y:S01]  /*2150*/  ISETP.GE.U32.AND P3, PT, R7, UR7, PT ;  /* 0x0000000707007c0c */ /* 0x000fe2000bf66070 */
[----:B------:R-:W5:Y:S01]  /*2160*/  @!P4 LDG.E R30, desc[UR12][R2.64+0x580] ;  /* 0x0005800c021ec981 */ /* 0x000f62000c1e1900 */
[----:B------:R-:W-:Y:S01]  /*2170*/  ISETP.GE.U32.AND P4, PT, R40, UR7, PT ;  /* 0x0000000728007c0c */ /* 0x000fe2000bf86070 */
[--C-:B------:R-:W-:Y:S02]  /*2180*/  IMAD.MOV.U32 R32, RZ, RZ, R4.reuse ;  /* 0x000000ffff207224 */ /* 0x100fe400078e0004 */
[--C-:B------:R-:W-:Y:S02]  /*2190*/  IMAD.MOV.U32 R34, RZ, RZ, R4.reuse ;  /* 0x000000ffff227224 */ /* 0x100fe400078e0004 */
[----:B------:R-:W-:-:S02]  /*21a0*/  IMAD.MOV.U32 R38, RZ, RZ, R4 ;  /* 0x000000ffff267224 */ /* 0x000fc400078e0004 */
[--C-:B------:R-:W-:Y:S01]  /*21b0*/  IMAD.MOV.U32 R42, RZ, RZ, R4.reuse ;  /* 0x000000ffff2a7224 */ /* 0x100fe200078e0004 */
[----:B------:R-:W5:Y:S01]  /*21c0*/  @!P6 LDG.E R32, desc[UR12][R2.64+0x600] ;  /* 0x0006000c0220e981 */ /* 0x000f62000c1e1900 */
[--C-:B------:R-:W-:Y:S02]  /*21d0*/  IMAD.MOV.U32 R44, RZ, RZ, R4.reuse ;  /* 0x000000ffff2c7224 */ /* 0x100fe400078e0004 */
[----:B------:R-:W-:Y:S01]  /*21e0*/  IMAD.MOV.U32 R5, RZ, RZ, R4 ;  /* 0x000000ffff057224 */ /* 0x000fe200078e0004 */
[----:B------:R-:W5:Y:S04]  /*21f0*/  @!P0 LDG.E R34, desc[UR12][R2.64+0x680] ;  /* 0x0006800c02228981 */ /* 0x000f68000c1e1900 */
[----:B------:R-:W5:Y:S04]  /*2200*/  @!P1 LDG.E R38, desc[UR12][R2.64+0x700] ;  /* 0x0007000c02269981 */ /* 0x000f68000c1e1900 */
[----:B------:R-:W5:Y:S04]  /*2210*/  @!P5 LDG.E R42, desc[UR12][R2.64+0x780] ;  /* 0x0007800c022ad981 */ /* 0x000f68000c1e1900 */
[----:B------:R-:W5:Y:S04]  /*2220*/  @!P2 LDG.E R44, desc[UR12][R2.64+0x800] ;  /* 0x0008000c022ca981 */ /* 0x000f68000c1e1900 */
[----:B------:R-:W5:Y:S04]  /*2230*/  @!P3 LDG.E R5, desc[UR12][R2.64+0x880] ;  /* 0x0008800c0205b981 */ /* 0x000f68000c1e1900 */
[----:B------:R-:W5:Y:S01]  /*2240*/  @!P4 LDG.E R4, desc[UR12][R2.64+0x900] ;  /* 0x0009000c0204c981 */ /* 0x000f62000c1e1900 */
[----:B------:R-:W0:Y:S01]  /*2250*/  S2R R35, SR_LANEID ;  /* 0x0000000000237919 */ /* 0x000e220000000000 */
[----:B------:R-:W1:Y:S01]  /*2260*/  S2UR UR5, SR_CgaCtaId ;  /* 0x00000000000579c3 */ /* 0x000e620000008800 */
[----:B------:R-:W-:Y:S01]  /*2270*/  SHF.R.U32.HI R36, RZ, 0x5, R43 ;  /* 0x00000005ff247819 */ /* 0x000fe2000001162b */
[----:B------:R-:W-:-:S02]  /*2280*/  UMOV UR4, 0x400 ;  /* 0x0000040000047882 */ /* 0x000fc40000000000 */
[----:B-1----:R-:W-:Y:S02]  /*2290*/  ULEA UR4, UR5, UR4, 0x18 ;  /* 0x0000000405047291 */ /* 0x002fe4000f8ec0ff */
[----:B0-----:R-:W-:-:S05]  /*22a0*/  IMAD R27, R36, 0x260, R35 ;  /* 0x00000260241b7824 */ /* 0x001fca00078e0223 */
[----:B------:R-:W-:-:S05]  /*22b0*/  LEA R27, R27, UR4, 0x2 ;  /* 0x000000041b1b7c11 */ /* 0x000fca000f8e10ff */
[----:B------:R-:W-:Y:S01]  /*22c0*/  IMAD R26, R35, 0x48, R27 ;  /* 0x00000048231a7824 */ /* 0x000fe200078e021b */
[----:B------:R-:W-:Y:S01]  /*22d0*/  UISETP.NE.AND UP0, UPT, UR6, URZ, UPT ;  /* 0x000000ff0600728c */ /* 0x000fe2000bf05270 */
        /* <DEDUP_REMOVED lines=41> */
[----:B0-----:R-:W-:Y:S02]  /*2570*/  IADD3 R8, PT, PT, R23, R24, R25 ;  /* 0x0000001817087210 */ /* 0x001fe40007ffe019 */
[----:B------:R-:W-:Y:S02]  /*2580*/  ISETP.NE.AND P1, PT, R35, 0x1f, PT ;  /* 0x0000001f2300780c */ /* 0x000fe40003f25270 */
[----:B------:R-:W-:Y:S02]  /*2590*/  IADD3 R8, PT, PT, R33, R34, R8 ;  /* 0x0000002221087210 */ /* 0x000fe40007ffe008 */
[----:B------:R-:W-:Y:S02]  /*25a0*/  ISETP.NE.AND P2, PT, R36, 0xc, PT ;  /* 0x0000000c2400780c */ /* 0x000fe40003f45270 */
[----:B------:R-:W-:Y:S02]  /*25b0*/  IADD3 R8, PT, PT, R31, R32, R8 ;  /* 0x000000201f087210 */ /* 0x000fe40007ffe008 */
[----:B------:R-:W-:-:S02]  /*25c0*/  ISETP.GE.U32.AND P3, PT, R43, 0x20, PT ;  /* 0x000000202b00780c */ /* 0x000fc40003f66070 */
        /* <DEDUP_REMOVED lines=29> */
[----:B------:R-:W-:-:S03]  /*27a0*/  IMAD.IADD R11, R11, 0x1, R10 ;  /* 0x000000010b0b7824 */ /* 0x000fc600078e020a */
        /* <DEDUP_REMOVED lines=16> */
[----:B------:R-:W-:-:S04]  /*28b0*/  ISETP.NE.AND P0, PT, R36, 0x8, PT ;  /* 0x000000082400780c */ /* 0x000fc80003f05270 */
[----:B------:R-:W-:Y:S02]  /*28c0*/  SEL R8, R15, R8, !P0 ;  /* 0x000000080f087207 */ /* 0x000fe40004000000 */
[----:B------:R-:W-:Y:S02]  /*28d0*/  ISETP.NE.AND P0, PT, R36, 0xa, PT ;  /* 0x0000000a2400780c */ /* 0x000fe40003f05270 */
[----:B------:R-:W-:Y:S02]  /*28e0*/  SEL R8, R16, R8, !P1 ;  /* 0x0000000810087207 */ /* 0x000fe40004800000 */
[----:B------:R-:W-:Y:S02]  /*28f0*/  ISETP.NE.AND P1, PT, R36, 0xb, PT ;  /* 0x0000000b2400780c */ /* 0x000fe40003f25270 */
[----:B------:R-:W-:Y:S02]  /*2900*/  SEL R8, R17, R8, !P0 ;  /* 0x0000000811087207 */ /* 0x000fe40004000000 */
[----:B------:R-:W-:-:S02]  /*2910*/  ISETP.NE.AND P0, PT, R35, RZ, PT ;  /* 0x000000ff2300720c */ /* 0x000fc40003f05270 */
[----:B------:R-:W-:Y:S01]  /*2920*/  SEL R8, R18, R8, !P1 ;  /* 0x0000000812087207 */ /* 0x000fe20004800000 */
[----:B------:R-:W-:Y:S01]  /*2930*/  @!P2 IMAD.IADD R8, R19, 0x1, R18 ;  /* 0x000000011308a824 */ /* 0x000fe200078e0212 */
[----:B------:R-:W-:Y:S02]  /*2940*/  SEL R9, R37, RZ, P0 ;  /* 0x000000ff25097207 */ /* 0x000fe40000000000 */
[----:B------:R-:W-:-:S03]  /*2950*/  ISETP.NE.AND P0, PT, R43, RZ, PT ;  /* 0x000000ff2b00720c */ /* 0x000fc60003f05270 */
[----:B------:R-:W-:-:S05]  /*2960*/  @P3 IMAD.IADD R37, R8, 0x1, R9 ;  /* 0x0000000108253824 */ /* 0x000fca00078e0209 */
[----:B------:R-:W-:Y:S01]  /*2970*/  SEL R8, R37, RZ, P0 ;  /* 0x000000ff25087207 */ /* 0x000fe20000000000 */
[----:B------:R-:W-:Y:S06]  /*2980*/  BRA `(.L_x_18) ;  /* 0x0000000c005c7947 */ /* 0x000fec0003800000 */
.L_x_17:
[----:B0-----:R-:W-:Y:S02]  /*2990*/  IADD3 R8, PT, PT, R23, R24, R25 ;  /* 0x0000001817087210 */ /* 0x001fe40007ffe019 */
[----:B------:R-:W-:Y:S02]  /*29a0*/  ISETP.NE.AND P1, PT, R35, 0x1f, PT ;  /* 0x0000001f2300780c */ /* 0x000fe40003f25270 */
[----:B------:R-:W-:Y:S02]  /*29b0*/  IADD3 R8, PT, PT, R33, R34, R8 ;  /* 0x0000002221087210 */ /* 0x000fe40007ffe008 */
        /* <DEDUP_REMOVED lines=59> */
[----:B------:R-:W-:Y:S01]  /*2d70*/  ISETP.GT.U32.AND P0, PT, R43, 0x1f, PT ;  /* 0x0000001f2b00780c */ /* 0x000fe20003f04070 */
        /* <DEDUP_REMOVED lines=22> */
.L_x_64:
[----:B------:R-:W-:Y:S05]  /*2ee0*/  @!P0 BRA `(.L_x_21) ;  /* 0x0000000000248947 */ /* 0x000fea0003800000 */
[----:B------:R-:W-:-:S07]  /*2ef0*/  IMAD.MOV.U32 R9, RZ, RZ, 0x1de ;  /* 0x000001deff097424 */ /* 0x000fce00078e00ff */
.L_x_23:
[----:B------:R-:W-:Y:S05]  /*2f00*/  NANOSLEEP R9 ;  /* 0x000000090000735d */ /* 0x000fea0003800000 */
[----:B------:R-:W2:Y:S01]  /*2f10*/  LD.E.64.STRONG.GPU R14, desc[UR12][R16.64+0x100] ;  /* 0x0001000c100e7980 */ /* 0x000ea2000c10fb00 */
[----:B------:R-:W-:Y:S01]  /*2f20*/  UMOV UR5, 0xffffffff ;  /* 0xffffffff00057882 */ /* 0x000fe20000000000 */
[----:B------:R-:W-:Y:S02]  /*2f30*/  SHF.R.U32.HI R9, RZ, 0x1, R9 ;  /* 0x00000001ff097819 */ /* 0x000fe40000011609 */
[----:B--2---:R-:W-:Y:S01]  /*2f40*/  ISETP.NE.AND P0, PT, R14, 0x63, PT ;  /* 0x000000630e00780c */ /* 0x004fe20003f05270 */
[----:B------:R-:W-:-:S12]  /*2f50*/  BRA.DIV UR5, `(.L_x_22) ;  /* 0x0000001a05687947 */ /* 0x000fd8000b800000 */
[----:B------:R-:W-:-:S13]  /*2f60*/  VOTE.ANY P0, !P0 ;  /* 0x0000000000ff7806 */ /* 0x000fda0004000100 */
.L_x_67:
[----:B------:R-:W-:Y:S05]  /*2f70*/  @P0 BRA `(.L_x_23) ;  /* 0xfffffffc00e00947 */ /* 0x000fea000383ffff */
.L_x_21:
[----:B------:R-:W-:Y:S01]  /*2f80*/  UMOV UR5, 0xffffffff ;  /* 0xffffffff00057882 */ /* 0x000fe20000000000 */
[----:B------:R-:W-:Y:S02]  /*2f90*/  ISETP.NE.AND P2, PT, R14, 0x65, PT ;  /* 0x000000650e00780c */ /* 0x000fe40003f45270 */
[----:B------:R-:W-:Y:S11]  /*2fa0*/  BRA.DIV UR5, `(.L_x_24) ;  /* 0x0000001a05747947 */ /* 0x000ff6000b800000 */
[----:B------:R-:W0:Y:S01]  /*2fb0*/  S2R R42, SR_GEMASK ;  /* 0x00000000002a7919 */ /* 0x000e220000003c00 */
[----:B------:R-:W-:Y:S01]  /*2fc0*/  VOTE.ANY R8, PT, !P2 ;  /* 0x0000000000087806 */ /* 0x000fe200050e0100 */
[----:B------:R-:W-:-:S03]  /*2fd0*/  VIADD R19, R35, 0x2 ;  /* 0x0000000223137836 */ /* 0x000fc60000000000 */
[----:B0-----:R-:W-:-:S05]  /*2fe0*/  LOP3.LUT R8, R8, 0x80000000, R42, 0xec, !PT ;  /* 0x8000000008087812 */ /* 0x001fca00078eec2a */
[----:B------:R-:W-:-:S05]  /*2ff0*/  VIADD R9, R8, 0xffffffff ;  /* 0xffffffff08097836 */ /* 0x000fca0000000000 */
[----:B------:R-:W-:-:S04]  /*3000*/  LOP3.LUT R9, R8, R9, RZ, 0xc, !PT ;  /* 0x0000000908097212 */ /* 0x000fc800078e0cff */
[----:B------:R0:W1:Y:S02]  /*3010*/  POPC R38, R9 ;  /* 0x0000000900267309 */ /* 0x0000640000000000 */
[C---:B0-----:R-:W-:Y:S01]  /*3020*/  VIADD R9, R35.reuse, 0x4 ;  /* 0x0000000423097836 */ /* 0x041fe20000000000 */
[----:B-1----:R-:W0:Y:S01]  /*3030*/  SHFL.DOWN PT, R16, R15, 0x1, R38 ;  /* 0x082000000f107989 */ /* 0x002e2200000e0026 */
[----:B------:R-:W-:-:S04]  /*3040*/  ISETP.GE.AND P0, PT, R35, R38, PT ;  /* 0x000000262300720c */ /* 0x000fc80003f06270 */
[----:B0-----:R-:W-:Y:S02]  /*3050*/  SEL R16, R16, RZ, !P0 ;  /* 0x000000ff10107207 */ /* 0x001fe40004000000 */
[----:B------:R-:W-:-:S03]  /*3060*/  ISETP.GT.AND P0, PT, R19, R38, PT ;  /* 0x000000261300720c */ /* 0x000fc60003f04270 */
[----:B------:R-:W-:Y:S02]  /*3070*/  IMAD.IADD R17, R16, 0x1, R15 ;  /* 0x0000000110117824 */ /* 0x000fe400078e020f */
[----:B------:R-:W-:-:S03]  /*3080*/  VIADD R15, R35, 0x10 ;  /* 0x00000010230f7836 */ /* 0x000fc60000000000 */
[----:B------:R-:W0:Y:S02]  /*3090*/  SHFL.DOWN PT, R16, R17, 0x2, R38 ;  /* 0x0840000011107989 */ /* 0x000e2400000e0026 */
[-C--:B------:R-:W-:Y:S02]  /*30a0*/  ISETP.GT.AND P2, PT, R15, R38.reuse, PT ;  /* 0x000000260f00720c */ /* 0x080fe40003f44270 */
[----:B0-----:R-:W-:Y:S02]  /*30b0*/  SEL R16, R16, RZ, !P0 ;  /* 0x000000ff10107207 */ /* 0x001fe40004000000 */
[----:B------:R-:W-:Y:S01]  /*30c0*/  ISETP.GT.AND P0, PT, R9, R38, PT ;  /* 0x000000260900720c */ /* 0x000fe20003f04270 */
[----:B------:R-:W-:Y:S02]  /*30d0*/  VIADD R9, R35, 0x8 ;  /* 0x0000000823097836 */ /* 0x000fe40000000000 */
[----:B------:R-:W-:-:S05]  /*30e0*/  IMAD.IADD R19, R17, 0x1, R16 ;  /* 0x0000000111137824 */ /* 0x000fca00078e0210 */
[----:B------:R-:W0:Y:S02]  /*30f0*/  SHFL.DOWN PT, R16, R19, 0x4, R38 ;  /* 0x0880000013107989 */ /* 0x000e2400000e0026 */
[----:B0-----:R-:W-:Y:S02]  /*3100*/  SEL R16, R16, RZ, !P0 ;  /* 0x000000ff10107207 */ /* 0x001fe40004000000 */
[----:B------:R-:W-:Y:S02]  /*3110*/  ISETP.GT.AND P0, PT, R9, R38, PT ;  /* 0x000000260900720c */ /* 0x000fe40003f04270 */
[----:B------:R-:W0:Y:S01]  /*3120*/  LDC.64 R8, c[0x0][0x390] ;  /* 0x0000e400ff087b82 */ /* 0x000e220000000a00 */
[----:B------:R-:W-:-:S05]  /*3130*/  IMAD.IADD R37, R19, 0x1, R16 ;  /* 0x0000000113257824 */ /* 0x000fca00078e0210 */
[----:B------:R-:W1:Y:S01]  /*3140*/  SHFL.DOWN PT, R16, R37, 0x8, R38 ;  /* 0x0900000025107989 */ /* 0x000e6200000e0026 */
[----:B0-----:R-:W-:Y:S02]  /*3150*/  IADD3 R36, P3, PT, R8, 0x100, RZ ;  /* 0x0000010008247810 */ /* 0x001fe40007f7e0ff */
[----:B-1----:R-:W-:Y:S02]  /*3160*/  SEL R16, R16, RZ, !P0 ;  /* 0x000000ff10107207 */ /* 0x002fe40004000000 */
[----:B------:R-:W-:-:S03]  /*3170*/  ISETP.NE.AND P0, PT, R14, 0x65, PT ;  /* 0x000000650e00780c */ /* 0x000fc60003f05270 */
[----:B------:R-:W-:Y:S02]  /*3180*/  IMAD.IADD R17, R37, 0x1, R16 ;  /* 0x0000000125117824 */ /* 0x000fe400078e0210 */
[----:B------:R-:W-:-:S03]  /*3190*/  IMAD.X R37, RZ, RZ, R9, P3 ;  /* 0x000000ffff257224 */ /* 0x000fc600018e0609 */
[----:B------:R-:W0:Y:S05]  /*31a0*/  SHFL.DOWN PT, R16, R17, 0x10, R38 ;  /* 0x0a00000011107989 */ /* 0x000e2a00000e0026 */
[----:B------:R-:W-:Y:S02]  /*31b0*/  VOTE.ALL P0, P0 ;  /* 0x0000000000ff7806 */ /* 0x000fe40000000000 */
[----:B0-----:R-:W-:-:S05]  /*31c0*/  SEL R16, R16, RZ, !P2 ;  /* 0x000000ff10107207 */ /* 0x001fca0005000000 */
[----:B------:R-:W-:-:S07]  /*31d0*/  IMAD.IADD R19, R17, 0x1, R16 ;  /* 0x0000000111137824 */ /* 0x000fce00078e0210 */
.L_x_76:
[----:B------:R-:W-:Y:S05]  /*31e0*/  @!P0 BRA `(.L_x_25) ;  /* 0x0000000000e48947 */ /* 0x000fea0003800000 */
[----:B------:R-:W-:-:S07]  /*31f0*/  IMAD.MOV.U32 R38, RZ, RZ, 0x1de ;  /* 0x000001deff267424 */ /* 0x000fce00078e00ff */
.L_x_31:
        /* <DEDUP_REMOVED lines=10> */
.L_x_79:
[----:B------:R-:W-:Y:S05]  /*32a0*/  @!P0 BRA `(.L_x_27) ;  /* 0x0000000000248947 */ /* 0x000fea0003800000 */
[----:B------:R-:W-:-:S07]  /*32b0*/  IMAD.MOV.U32 R9, RZ, RZ, R38 ;  /* 0x000000ffff097224 */ /* 0x000fce00078e0026 */
.L_x_29:
[----:B------:R-:W-:Y:S05]  /*32c0*/  NANOSLEEP R9 ;  /* 0x000000090000735d */ /* 0x000fea0003800000 */
[----:B------:R-:W2:Y:S01]  /*32d0*/  LD.E.64.STRONG.GPU R14, desc[UR12][R16.64+-0x100] ;  /* 0xffff000c100e7980 */ /* 0x000ea2000c10fb00 */
[----:B------:R-:W-:Y:S01]  /*32e0*/  UMOV UR5, 0xffffffff ;  /* 0xffffffff00057882 */ /* 0x000fe20000000000 */
[----:B------:R-:W-:Y:S02]  /*32f0*/  SHF.R.U32.HI R9, RZ, 0x1, R9 ;  /* 0x00000001ff097819 */ /* 0x000fe40000011609 */
[----:B--2---:R-:W-:Y:S01]  /*3300*/  ISETP.NE.AND P0, PT, R14, 0x63, PT ;  /* 0x000000630e00780c */ /* 0x004fe20003f05270 */
[----:B------:R-:W-:-:S12]  /*3310*/  BRA.DIV UR5, `(.L_x_28) ;  /* 0x0000001a05c07947 */ /* 0x000fd8000b800000 */
[----:B------:R-:W-:-:S13]  /*3320*/  VOTE.ANY P0, !P0 ;  /* 0x0000000000ff7806 */ /* 0x000fda0004000100 */
.L_x_82:
[----:B------:R-:W-:Y:S05]  /*3330*/  @P0 BRA `(.L_x_29) ;  /* 0xfffffffc00e00947 */ /* 0x000fea000383ffff */
.L_x_27:
[----:B------:R-:W-:Y:S01]  /*3340*/  UMOV UR5, 0xffffffff ;  /* 0xffffffff00057882 */ /* 0x000fe20000000000 */
[----:B------:R-:W-:Y:S02]  /*3350*/  ISETP.NE.AND P0, PT, R14, 0x65, PT ;  /* 0x000000650e00780c */ /* 0x000fe40003f05270 */
[----:B------:R-:W-:Y:S11]  /*3360*/  BRA.DIV UR5, `(.L_x_30) ;  /* 0x0000001a05cc7947 */ /* 0x000ff6000b800000 */
[----:B------:R-:W-:Y:S01]  /*3370*/  VOTE.ANY R8, PT, !P0 ;  /* 0x0000000000087806 */ /* 0x000fe200040e0100 */
[----:B------:R-:W-:-:S03]  /*3380*/  VIADD R18, R18, 0xffffffe0 ;  /* 0xffffffe012127836 */ /* 0x000fc60000000000 */
[----:B------:R-:W-:-:S05]  /*3390*/  LOP3.LUT R8, R8, 0x80000000, R42, 0xec, !PT ;  /* 0x8000000008087812 */ /* 0x000fca00078eec2a */
[----:B------:R-:W-:-:S05]  /*33a0*/  VIADD R9, R8, 0xffffffff ;  /* 0xffffffff08097836 */ /* 0x000fca0000000000 */
[----:B------:R-:W-:Y:S01]  /*33b0*/  LOP3.LUT R9, R8, R9, RZ, 0xc, !PT ;  /* 0x0000000908097212 */ /* 0x000fe200078e0cff */
[----:B------:R-:W-:-:S05]  /*33c0*/  VIADD R8, R35, 0x2 ;  /* 0x0000000223087836 */ /* 0x000fca0000000000 */
[----:B------:R-:W0:Y:S02]  /*33d0*/  POPC R9, R9 ;  /* 0x0000000900097309 */ /* 0x000e240000000000 */
[----:B0-----:R-:W0:Y:S01]  /*33e0*/  SHFL.DOWN PT, R16, R15, 0x1, R9 ;  /* 0x082000000f107989 */ /* 0x001e2200000e0009 */
[----:B------:R-:W-:-:S04]  /*33f0*/  ISETP.GE.AND P0, PT, R35, R9, PT ;  /* 0x000000092300720c */ /* 0x000fc80003f06270 */
[----:B0-----:R-:W-:Y:S02]  /*3400*/  SEL R16, R16, RZ, !P0 ;  /* 0x000000ff10107207 */ /* 0x001fe40004000000 */
[----:B------:R-:W-:Y:S01]  /*3410*/  ISETP.GT.AND P0, PT, R8, R9, PT ;  /* 0x000000090800720c */ /* 0x000fe20003f04270 */
[----:B------:R-:W-:Y:S02]  /*3420*/  VIADD R8, R35, 0x4 ;  /* 0x0000000423087836 */ /* 0x000fe40000000000 */
[----:B------:R-:W-:-:S05]  /*3430*/  IMAD.IADD R44, R16, 0x1, R15 ;  /* 0x00000001102c7824 */ /* 0x000fca00078e020f */
[----:B------:R-:W0:Y:S02]  /*3440*/  SHFL.DOWN PT, R16, R44, 0x2, R9 ;  /* 0x084000002c107989 */ /* 0x000e2400000e0009 */
        /* <DEDUP_REMOVED lines=8> */
[----:B------:R-:W-:-:S03]  /*34d0*/  IMAD.IADD R45, R17, 0x1, R16 ;  /* 0x00000001112d7824 */ /* 0x000fc600078e0210 */
[----:B------:R-:W-:Y:S02]  /*34e0*/  ISETP.GT.AND P2, PT, R8, R9, PT ;  /* 0x000000090800720c */ /* 0x000fe40003f44270 */
        /* <DEDUP_REMOVED lines=8> */
.L_x_91:
[----:B------:R-:W-:Y:S05]  /*3570*/  @P0 BRA `(.L_x_31) ;  /* 0xfffffffc00200947 */ /* 0x000fea000383ffff */
.L_x_25:
        /* <DEDUP_REMOVED lines=15> */
.L_x_19:
[----:B------:R-:W-:Y:S05]  /*3670*/  WARPSYNC.ALL ;  /* 0x0000000000007948 */ /* 0x000fea0003800000 */
[----:B------:R-:W0:Y:S08]  /*3680*/  S2UR UR5, SR_CgaCtaId ;  /* 0x00000000000579c3 */ /* 0x000e300000008800 */
[----:B------:R-:W-:Y:S01]  /*3690*/  BAR.SYNC.DEFER_BLOCKING 0x0 ;  /* 0x0000000000007b1d */ /* 0x000fe20000010000 */
[----:B------:R-:W-:-:S05]  /*36a0*/  ISETP.NE.AND P0, PT, R43, RZ, PT ;  /* 0x000000ff2b00720c */ /* 0x000fca0003f05270 */
[----:B------:R-:W-:Y:S02]  /*36b0*/  UMOV UR4, 0x400 ;  /* 0x0000040000047882 */ /* 0x000fe40000000000 */
[----:B0-----:R-:W-:-:S09]  /*36c0*/  ULEA UR4, UR5, UR4, 0x18 ;  /* 0x0000000405047291 */ /* 0x001fd2000f8ec0ff */
[----:B------:R-:W0:Y:S02]  /*36d0*/  LDS R9, [UR4+0x54] ;  /* 0x00005404ff097984 */ /* 0x000e240008000800 */
[----:B0-----:R-:W-:-:S05]  /*36e0*/  SEL R9, R9, RZ, P0 ;  /* 0x000000ff09097207 */ /* 0x001fca0000000000 */
[----:B------:R-:W-:-:S07]  /*36f0*/  IMAD.IADD R8, R9, 0x1, R8 ;  /* 0x0000000109087824 */ /* 0x000fce00078e0208 */
.L_x_18:
[----:B------:R-:W-:Y:S01]  /*3700*/  IMAD.IADD R25, R25, 0x1, R8 ;  /* 0x0000000119197824 */ /* 0x000fe200078e0208 */
[----:B------:R-:W-:Y:S01]  /*3710*/  BAR.SYNC.DEFER_BLOCKING 0x0 ;  /* 0x0000000000007b1d */ /* 0x000fe20000010000 */
[----:B------:R-:W-:Y:S01]  /*3720*/  ISETP.NE.AND P0, PT, R43, RZ, PT ;  /* 0x000000ff2b00720c */ /* 0x000fe20003f05270 */
[----:B-1----:R-:W-:Y:S02]  /*3730*/  IMAD.U32 R10, RZ, RZ, UR7 ;  /* 0x00000007ff0a7e24 */ /* 0x002fe4000f8e00ff */
[----:B------:R-:W-:Y:S02]  /*3740*/  IMAD.IADD R24, R24, 0x1, R25 ;  /* 0x0000000118187824 */ /* 0x000fe400078e0219 */
[----:B------:R-:W0:Y:S02]  /*3750*/  LDCU.64 UR8, c[0x0][0x388] ;  /* 0x00007100ff0877ac */ /* 0x000e240008000a00 */
[----:B------:R-:W-:-:S04]  /*3760*/  IMAD.IADD R23, R23, 0x1, R24 ;  /* 0x0000000117177824 */ /* 0x000fc800078e0218 */
[----:B------:R-:W-:-:S04]  /*3770*/  IMAD.IADD R34, R34, 0x1, R23 ;  /* 0x0000000122227824 */ /* 0x000fc800078e0217 */
[----:B------:R-:W-:-:S04]  /*3780*/  IMAD.IADD R33, R33, 0x1, R34 ;  /* 0x0000000121217824 */ /* 0x000fc800078e0222 */
[----:B------:R-:W-:-:S04]  /*3790*/  IMAD.IADD R32, R32, 0x1, R33 ;  /* 0x0000000120207824 */ /* 0x000fc800078e0221 */
[----:B------:R-:W-:Y:S01]  /*37a0*/  IMAD.IADD R31, R31, 0x1, R32 ;  /* 0x000000011f1f7824 */ /* 0x000fe200078e0220 */
[----:B------:R-:W-:Y:S03]  /*37b0*/  STS [R26], R25 ;  /* 0x000000191a007388 */ /* 0x000fe60000000800 */
        /* <DEDUP_REMOVED lines=27> */
[----:B------:R1:W-:Y:S04]  /*3970*/  STS [R26+0x40], R3 ;  /* 0x000040031a007388 */ /* 0x0003e80000000800 */
[----:B------:R-:W-:Y:S04]  /*3980*/  STS [R26+0x44], R9 ;  /* 0x000044091a007388 */ /* 0x000fe80000000800 */
[----:B------:R-:W-:Y:S01]  /*3990*/  STS [R26+0x48], R11 ;  /* 0x0000480b1a007388 */ /* 0x000fe20000000800 */
[----:B------:R-:W-:-:S03]  /*39a0*/  NOP ;  /* 0x0000000000007918 */ /* 0x000fc60000000000 */
[----:B------:R-:W-:Y:S04]  /*39b0*/  LDS R33, [R27] ;  /* 0x000000001b217984 */ /* 0x000fe80000000800 */
[----:B------:R-:W-:Y:S04]  /*39c0*/  LDS R35, [R27+0x80] ;  /* 0x000080001b237984 */ /* 0x000fe80000000800 */
        /* <DEDUP_REMOVED lines=17> */
[----:B------:R2:W-:Y:S01]  /*3ae0*/  @!P0 STS [UR4+0x7b80], R10 ;  /* 0x007b800aff008988 */ /* 0x0005e20008000804 */
[----:B------:R-:W-:Y:S01]  /*3af0*/  BAR.SYNC.DEFER_BLOCKING 0x0 ;  /* 0x0000000000007b1d */ /* 0x000fe20000010000 */
[----:B-1----:R-:W-:-:S05]  /*3b00*/  IADD3 R3, P0, PT, R28, UR10, RZ ;  /* 0x0000000a1c037c10 */ /* 0x002fca000ff1e0ff */
[----:B------:R-:W1:Y:S01]  /*3b10*/  S2R R2, SR_TID.X ;  /* 0x0000000000027919 */ /* 0x000e620000002100 */
[----:B------:R-:W3:Y:S01]  /*3b20*/  LDS R29, [UR4+0x7b80] ;  /* 0x007b8004ff1d7984 */ /* 0x000ee20008000800 */
[C---:B-1----:R-:W-:Y:S02]  /*3b30*/  LOP3.LUT R4, R2.reuse, 0x3e0, RZ, 0xc0, !PT ;  /* 0x000003e002047812 */ /* 0x042fe400078ec0ff */
[----:B------:R-:W-:-:S05]  /*3b40*/  LOP3.LUT R2, R2, 0x1f, RZ, 0xc0, !PT ;  /* 0x0000001f02027812 */ /* 0x000fca00078ec0ff */
[----:B------:R-:W-:Y:S02]  /*3b50*/  IMAD R6, R4, 0x13, R2 ;  /* 0x0000001304067824 */ /* 0x000fe400078e0202 */
[----:B------:R-:W-:Y:S01]  /*3b60*/  IMAD.X R4, RZ, RZ, UR11, P0 ;  /* 0x0000000bff047e24 */ /* 0x000fe200080e06ff */
[C---:B0-----:R-:W-:Y:S01]  /*3b70*/  LEA R2, P0, R3.reuse, UR8, 0x2 ;  /* 0x0000000803027c11 */ /* 0x041fe2000f8010ff */
[C---:B------:R-:W-:Y:S02]  /*3b80*/  VIADD R8, R6.reuse, 0x20 ;  /* 0x0000002006087836 */ /* 0x040fe40000000000 */
[C---:B--2---:R-:W-:Y:S01]  /*3b90*/  VIADD R10, R6.reuse, 0xa0 ;  /* 0x000000a0060a7836 */ /* 0x044fe20000000000 */
[----:B------:R-:W-:Y:S01]  /*3ba0*/  LEA.HI.X R3, R3, UR9, R4, 0x2, P0 ;  /* 0x0000000903037c11 */ /* 0x000fe200080f1404 */
[----:B------:R-:W-:Y:S01]  /*3bb0*/  VIADD R4, R6, 0x40 ;  /* 0x0000004006047836 */ /* 0x000fe20000000000 */
[-C--:B---3--:R-:W-:Y:S02]  /*3bc0*/  ISETP.GE.AND P1, PT, R28, R29.reuse, PT ;  /* 0x0000001d1c00720c */ /* 0x088fe40003f26270 */
[-C--:B------:R-:W-:Y:S01]  /*3bd0*/  ISETP.GE.AND P2, PT, R8, R29.reuse, PT ;  /* 0x0000001d0800720c */ /* 0x080fe20003f46270 */
[----:B------:R-:W-:Y:S01]  /*3be0*/  VIADD R8, R6, 0x60 ;  /* 0x0000006006087836 */ /* 0x000fe20000000000 */
[-C--:B------:R-:W-:Y:S01]  /*3bf0*/  ISETP.GE.AND P3, PT, R4, R29.reuse, PT ;  /* 0x0000001d0400720c */ /* 0x080fe20003f66270 */
[----:B------:R-:W-:Y:S01]  /*3c00*/  VIADD R4, R6, 0x80 ;  /* 0x0000008006047836 */ /* 0x000fe20000000000 */
[----:B------:R-:W-:-:S02]  /*3c10*/  ISETP.GE.AND P6, PT, R10, R29, PT ;  /* 0x0000001d0a00720c */ /* 0x000fc40003fc6270 */
[-C--:B------:R-:W-:Y:S01]  /*3c20*/  ISETP.GE.AND P4, PT, R8, R29.reuse, PT ;  /* 0x0000001d0800720c */ /* 0x080fe20003f86270 */
[----:B------:R-:W-:Y:S01]  /*3c30*/  VIADD R8, R6, 0xc0 ;  /* 0x000000c006087836 */ /* 0x000fe20000000000 */
[-C--:B------:R-:W-:Y:S01]  /*3c40*/  ISETP.GE.AND P5, PT, R4, R29.reuse, PT ;  /* 0x0000001d0400720c */ /* 0x080fe20003fa6270 */
[----:B------:R-:W-:Y:S02]  /*3c50*/  VIADD R4, R6, 0xe0 ;  /* 0x000000e006047836 */ /* 0x000fe40000000000 */
[----:B------:R0:W-:Y:S01]  /*3c60*/  @!P1 STG.E desc[UR12][R2.64], R33 ;  /* 0x0000002102009986 */ /* 0x0001e2000c10190c */
[-C--:B------:R-:W-:Y:S01]  /*3c70*/  ISETP.GE.AND P0, PT, R8, R29.reuse, PT ;  /* 0x0000001d0800720c */ /* 0x080fe20003f06270 */
[----:B------:R-:W-:Y:S01]  /*3c80*/  VIADD R8, R6, 0x140 ;  /* 0x0000014006087836 */ /* 0x000fe20000000000 */
[-C--:B------:R-:W-:Y:S01]  /*3c90*/  ISETP.GE.AND P1, PT, R4, R29.reuse, PT ;  /* 0x0000001d0400720c */ /* 0x080fe20003f26270 */
[----:B------:R-:W-:Y:S01]  /*3ca0*/  VIADD R4, R6, 0x120 ;  /* 0x0000012006047836 */ /* 0x000fe20000000000 */
[----:B------:R0:W-:Y:S04]  /*3cb0*/  @!P3 STG.E desc[UR12][R2.64+0x100], R37 ;  /* 0x000100250200b986 */ /* 0x0001e8000c10190c */
[----:B------:R0:W-:Y:S01]  /*3cc0*/  @!P4 STG.E desc[UR12][R2.64+0x180], R39 ;  /* 0x000180270200c986 */ /* 0x0001e2000c10190c */
[-C--:B------:R-:W-:Y:S01]  /*3cd0*/  ISETP.GE.AND P3, PT, R4, R29.reuse, PT ;  /* 0x0000001d0400720c */ /* 0x080fe20003f66270 */
[----:B------:R-:W-:Y:S01]  /*3ce0*/  VIADD R4, R6, 0x160 ;  /* 0x0000016006047836 */ /* 0x000fe20000000000 */
[-C--:B------:R-:W-:Y:S01]  /*3cf0*/  ISETP.GE.AND P4, PT, R8, R29.reuse, PT ;  /* 0x0000001d0800720c */ /* 0x080fe20003f86270 */
[----:B------:R-:W-:Y:S01]  /*3d00*/  VIADD R8, R6, 0x180 ;  /* 0x0000018006087836 */ /* 0x000fe20000000000 */
[----:B------:R0:W-:Y:S01]  /*3d10*/  @!P2 STG.E desc[UR12][R2.64+0x80], R35 ;  /* 0x000080230200a986 */ /* 0x0001e2000c10190c */
[----:B------:R-:W-:-:S03]  /*3d20*/  ISETP.GE.AND P2, PT, R41, R29, PT ;  /* 0x0000001d2900720c */ /* 0x000fc60003f46270 */
[----:B------:R0:W-:Y:S01]  /*3d30*/  @!P5 STG.E desc[UR12][R2.64+0x200], R43 ;  /* 0x0002002b0200d986 */ /* 0x0001e2000c10190c */
[-C--:B------:R-:W-:Y:S01]  /*3d40*/  ISETP.GE.AND P5, PT, R4, R29.reuse, PT ;  /* 0x0000001d0400720c */ /* 0x080fe20003fa6270 */
[----:B------:R-:W-:Y:S02]  /*3d50*/  VIADD R4, R6, 0x1a0 ;  /* 0x000001a006047836 */ /* 0x000fe40000000000 */
[----:B------:R0:W-:Y:S01]  /*3d60*/  @!P6 STG.E desc[UR12][R2.64+0x280], R45 ;  /* 0x0002802d0200e986 */ /* 0x0001e2000c10190c */
[-C--:B------:R-:W-:Y:S01]  /*3d70*/  ISETP.GE.AND P6, PT, R8, R29.reuse, PT ;  /* 0x0000001d0800720c */ /* 0x080fe20003fc6270 */
[----:B------:R-:W-:Y:S02]  /*3d80*/  VIADD R8, R6, 0x1c0 ;  /* 0x000001c006087836 */ /* 0x000fe40000000000 */
[----:B------:R0:W-:Y:S01]  /*3d90*/  @!P0 STG.E desc[UR12][R2.64+0x300], R0 ;  /* 0x0003000002008986 */ /* 0x0001e2000c10190c */
[----:B------:R-:W-:Y:S01]  /*3da0*/  ISETP.GE.AND P0, PT, R4, R29, PT ;  /* 0x0000001d0400720c */ /* 0x000fe20003f06270 */
[----:B------:R-:W-:-:S02]  /*3db0*/  VIADD R4, R6, 0x1e0 ;  /* 0x000001e006047836 */ /* 0x000fc40000000000 */
[----:B------:R0:W-:Y:S01]  /*3dc0*/  @!P1 STG.E desc[UR12][R2.64+0x380], R31 ;  /* 0x0003801f02009986 */ /* 0x0001e2000c10190c */
[-C--:B------:R-:W-:Y:S01]  /*3dd0*/  ISETP.GE.AND P1, PT, R8, R29.reuse, PT ;  /* 0x0000001d0800720c */ /* 0x080fe20003f26270 */
[C---:B------:R-:W-:Y:S02]  /*3de0*/  VIADD R8, R6.reuse, 0x200 ;  /* 0x0000020006087836 */ /* 0x040fe40000000000 */
[----:B------:R-:W-:Y:S01]  /*3df0*/  VIADD R6, R6, 0x220 ;  /* 0x0000022006067836 */ /* 0x000fe20000000000 */
[----:B------:R0:W-:Y:S01]  /*3e00*/  @!P2 STG.E desc[UR12][R2.64+0x400], R23 ;  /* 0x000400170200a986 */ /* 0x0001e2000c10190c */
[----:B------:R-:W-:-:S03]  /*3e10*/  ISETP.GE.AND P2, PT, R4, R29, PT ;  /* 0x0000001d0400720c */ /* 0x000fc60003f46270 */
[----:B------:R0:W-:Y:S01]  /*3e20*/  @!P3 STG.E desc[UR12][R2.64+0x480], R19 ;  /* 0x000480130200b986 */ /* 0x0001e2000c10190c */
[----:B------:R-:W-:-:S03]  /*3e30*/  ISETP.GE.AND P3, PT, R8, R29, PT ;  /* 0x0000001d0800720c */ /* 0x000fc60003f66270 */
[----:B------:R0:W-:Y:S01]  /*3e40*/  @!P4 STG.E desc[UR12][R2.64+0x500], R21 ;  /* 0x000500150200c986 */ /* 0x0001e2000c10190c */
[----:B------:R-:W-:-:S03]  /*3e50*/  ISETP.GE.AND P4, PT, R6, R29, PT ;  /* 0x0000001d0600720c */ /* 0x000fc60003f86270 */
[----:B------:R0:W-:Y:S01]  /*3e60*/  @!P5 STG.E desc[UR12][R2.64+0x580], R17 ;  /* 0x000580110200d986 */ /* 0x0001e2000c10190c */
[----:B------:R-:W-:-:S03]  /*3e70*/  ISETP.GE.AND P5, PT, R40, R29, PT ;  /* 0x0000001d2800720c */ /* 0x000fc60003fa6270 */
[----:B------:R0:W-:Y:S04]  /*3e80*/  @!P6 STG.E desc[UR12][R2.64+0x600], R15 ;  /* 0x0006000f0200e986 */ /* 0x0001e8000c10190c */
[----:B------:R0:W-:Y:S04]  /*3e90*/  @!P0 STG.E desc[UR12][R2.64+0x680], R13 ;  /* 0x0006800d02008986 */ /* 0x0001e8000c10190c */
[----:B------:R0:W-:Y:S04]  /*3ea0*/  @!P1 STG.E desc[UR12][R2.64+0x700], R11 ;  /* 0x0007000b02009986 */ /* 0x0001e8000c10190c */
[----:B------:R0:W-:Y:S04]  /*3eb0*/  @!P2 STG.E desc[UR12][R2.64+0x780], R9 ;  /* 0x000780090200a986 */ /* 0x0001e8000c10190c */
[----:B------:R0:W-:Y:S04]  /*3ec0*/  @!P3 STG.E desc[UR12][R2.64+0x800], R7 ;  /* 0x000800070200b986 */ /* 0x0001e8000c10190c */
[----:B------:R0:W-:Y:S01]  /*3ed0*/  @!P4 STG.E desc[UR12][R2.64+0x880], R5 ;  /* 0x000880050200c986 */ /* 0x0001e2000c10190c */
[----:B------:R-:W-:Y:S05]  /*3ee0*/  @P5 EXIT ;  /* 0x000000000000594d */ /* 0x000fea0003800000 */
[----:B------:R-:W-:Y:S01]  /*3ef0*/  STG.E desc[UR12][R2.64+0x900], R25 ;  /* 0x0009001902007986 */ /* 0x000fe2000c10190c */
[----:B------:R-:W-:Y:S05]  /*3f00*/  EXIT ;  /* 0x000000000000794d */ /* 0x000fea0003800000 */
.L_x_5:
[----:B------:R-:W-:Y:S01]  /*3f10*/  BSSY B1, `(.L_x_32) ;  /* 0x0000006000017945 */ /* 0x000fe20003800000 */
[----:B------:R-:W-:Y:S01]  /*3f20*/  PLOP3.LUT P0, PT, P0, PT, PT, 0x8, 0x80 ;  /* 0x000000000080781c */ /* 0x000fe2000070e170 */
[----:B------:R-:W-:-:S12]  /*3f30*/  IMAD.MOV.U32 R8, RZ, RZ, -0x1 ;  /* 0xffffffffff087424 */ /* 0x000fd800078e00ff */
[----:B------:R-:W-:Y:S05]  /*3f40*/  WARPSYNC.COLLECTIVE R8, `(.L_x_33) ;  /* 0x0000000008087348 */ /* 0x000fea0003c00000 */
[----:B------:R-:W-:Y:S01]  /*3f50*/  VOTE.ANY P0, P0 ;  /* 0x0000000000ff7806 */ /* 0x000fe20000000100 */
[----:B------:R-:W-:-:S12]  /*3f60*/  ENDCOLLECTIVE ;  /* 0x000000000000791b */ /* 0x000fd80003800000 */
.L_x_33:
[----:B------:R-:W-:Y:S05]  /*3f70*/  BSYNC B1 ;  /* 0x0000000000017941 */ /* 0x000fea0003800000 */
.L_x_32:
[----:B------:R-:W-:Y:S05]  /*3f80*/  BRA `(.L_x_34) ;  /* 0xffffffd000087947 */ /* 0x000fea000383ffff */
.L_x_7:
[----:B------:R-:W-:Y:S01]  /*3f90*/  BSSY B1, `(.L_x_35) ;  /* 0x0000006000017945 */ /* 0x000fe20003800000 */
[----:B------:R-:W-:Y:S01]  /*3fa0*/  PLOP3.LUT P0, PT, P0, PT, PT, 0x8, 0x80 ;  /* 0x000000000080781c */ /* 0x000fe2000070e170 */
[----:B------:R-:W-:-:S12]  /*3fb0*/  IMAD.MOV.U32 R8, RZ, RZ, -0x1 ;  /* 0xffffffffff087424 */ /* 0x000fd800078e00ff */
[----:B------:R-:W-:Y:S05]  /*3fc0*/  WARPSYNC.COLLECTIVE R8, `(.L_x_36) ;  /* 0x0000000008087348 */ /* 0x000fea0003c00000 */
[----:B------:R-:W-:Y:S01]  /*3fd0*/  VOTE.ANY P0, P0 ;  /* 0x0000000000ff7806 */ /* 0x000fe20000000100 */
[----:B------:R-:W-:-:S12]  /*3fe0*/  ENDCOLLECTIVE ;  /* 0x000000000000791b */ /* 0x000fd80003800000 */
.L_x_36:
[----:B------:R-:W-:Y:S05]  /*3ff0*/  BSYNC B1 ;  /* 0x0000000000017941 */ /* 0x000fea0003800000 */
.L_x_35:
[----:B------:R-:W-:Y:S05]  /*4000*/  BRA `(.L_x_37) ;  /* 0xffffffd0000c7947 */ /* 0x000fea000383ffff */
.L_x_9:
[----:B------:R-:W0:Y:S01]  /*4010*/  S2R R45, SR_GEMASK ;  /* 0x00000000002d7919 */ /* 0x000e220000003c00 */
[----:B------:R-:W-:Y:S01]  /*4020*/  BSSY B1, `(.L_x_38) ;  /* 0x0000007000017945 */ /* 0x000fe20003800000 */
[----:B------:R-:W-:Y:S01]  /*4030*/  ISETP.NE.AND P0, PT, R14, 0x65, PT ;  /* 0x000000650e00780c */ /* 0x000fe20003f05270 */
[----:B------:R-:W-:Y:S01]  /*4040*/  IMAD.MOV.U32 R8, RZ, RZ, -0x1 ;  /* 0xffffffffff087424 */ /* 0x000fe200078e00ff */
[----:B------:R-:W-:-:S13]  /*4050*/  PLOP3.LUT P2, PT, P2, PT, PT, 0x8, 0x80 ;  /* 0x000000000080781c */ /* 0x000fda000174e170 */
[----:B0-----:R-:W-:Y:S05]  /*4060*/  WARPSYNC.COLLECTIVE R8, `(.L_x_39) ;  /* 0x0000000008087348 */ /* 0x001fea0003c00000 */
[----:B------:R-:W-:Y:S01]  /*4070*/  VOTE.ANY R8, PT, P2 ;  /* 0x0000000000087806 */ /* 0x000fe200010e0100 */
[----:B0-----:R-:W-:Y:S06]  /*4080*/  ENDCOLLECTIVE ;  /* 0x000000000000791b */ /* 0x001fec0003800000 */
.L_x_39:
[----:B------:R-:W-:Y:S05]  /*4090*/  BSYNC B1 ;  /* 0x0000000000017941 */ /* 0x000fea0003800000 */
.L_x_38:
[----:B------:R-:W-:Y:S01]  /*40a0*/  LOP3.LUT R8, R8, 0x80000000, R45, 0xec, !PT ;  /* 0x8000000008087812 */ /* 0x000fe200078eec2d */
[----:B------:R-:W-:Y:S02]  /*40b0*/  IMAD.MOV.U32 R10, RZ, RZ, 0x1 ;  /* 0x00000001ff0a7424 */ /* 0x000fe400078e00ff */
[----:B------:R-:W-:Y:S02]  /*40c0*/  VIADD R33, R44, 0x2 ;  /* 0x000000022c217836 */ /* 0x000fe40000000000 */
[----:B------:R-:W-:Y:S02]  /*40d0*/  VIADD R9, R8, 0xffffffff ;  /* 0xffffffff08097836 */ /* 0x000fe40000000000 */
[C---:B------:R-:W-:Y:S02]  /*40e0*/  VIADD R32, R44.reuse, 0x4 ;  /* 0x000000042c207836 */ /* 0x040fe40000000000 */
[----:B------:R-:W-:Y:S01]  /*40f0*/  VIADD R19, R44, 0x8 ;  /* 0x000000082c137836 */ /* 0x000fe20000000000 */
[----:B------:R-:W-:Y:S01]  /*4100*/  LOP3.LUT R38, R8, R9, RZ, 0xc, !PT ;  /* 0x0000000908267212 */ /* 0x000fe200078e0cff */
[----:B------:R-:W-:-:S02]  /*4110*/  IMAD.MOV.U32 R8, RZ, RZ, -0x1 ;  /* 0xffffffffff087424 */ /* 0x000fc400078e00ff */
[----:B------:R-:W-:-:S03]  /*4120*/  VIADD R34, R44, 0x10 ;  /* 0x000000102c227836 */ /* 0x000fc60000000000 */
[----:B------:R-:W0:Y:S02]  /*4130*/  POPC R38, R38 ;  /* 0x0000002600267309 */ /* 0x000e240000000000 */
[----:B0-----:R-:W-:-:S07]  /*4140*/  IMAD.MOV.U32 R9, RZ, RZ, R38 ;  /* 0x000000ffff097224 */ /* 0x001fce00078e0026 */
[----:B------:R-:W-:Y:S05]  /*4150*/  WARPSYNC.COLLECTIVE R8, `(.L_x_40) ;  /* 0x0000000008087348 */ /* 0x000fea0003c00000 */
[----:B------:R0:W1:Y:S02]  /*4160*/  SHFL.DOWN P2, R16, R15, R10, R9 ;  /* 0x0800000a0f107389 */ /* 0x0000640000040009 */
[----:B01----:R-:W-:Y:S05]  /*4170*/  ENDCOLLECTIVE ;  /* 0x000000000000791b */ /* 0x003fea0003800000 */
.L_x_40:
[----:B------:R-:W-:Y:S01]  /*4180*/  IMAD.MOV.U32 R10, RZ, RZ, 0x2 ;  /* 0x00000002ff0a7424 */ /* 0x000fe200078e00ff */
[----:B------:R-:W-:-:S04]  /*4190*/  ISETP.GE.AND P2, PT, R44, R38, PT ;  /* 0x000000262c00720c */ /* 0x000fc80003f46270 */
[----:B------:R-:W-:-:S05]  /*41a0*/  SEL R16, R16, RZ, !P2 ;  /* 0x000000ff10107207 */ /* 0x000fca0005000000 */
[----:B------:R-:W-:-:S04]  /*41b0*/  IMAD.IADD R17, R16, 0x1, R15 ;  /* 0x0000000110117824 */ /* 0x000fc800078e020f */
[----:B------:R-:W-:-:S07]  /*41c0*/  IMAD.MOV.U32 R15, RZ, RZ, R17 ;  /* 0x000000ffff0f7224 */ /* 0x000fce00078e0011 */
[----:B------:R-:W-:Y:S05]  /*41d0*/  WARPSYNC.COLLECTIVE R8, `(.L_x_41) ;  /* 0x0000000008087348 */ /* 0x000fea0003c00000 */
[----:B------:R0:W1:Y:S02]  /*41e0*/  SHFL.DOWN P2, R16, R15, R10, R9 ;  /* 0x0800000a0f107389 */ /* 0x0000640000040009 */
[----:B01----:R-:W-:Y:S05]  /*41f0*/  ENDCOLLECTIVE ;  /* 0x000000000000791b */ /* 0x003fea0003800000 */
.L_x_41:
[----:B------:R-:W-:Y:S01]  /*4200*/  IMAD.MOV.U32 R10, RZ, RZ, 0x4 ;  /* 0x00000004ff0a7424 */ /* 0x000fe200078e00ff */
[----:B------:R-:W-:-:S04]  /*4210*/  ISETP.GT.AND P2, PT, R33, R38, PT ;  /* 0x000000262100720c */ /* 0x000fc80003f44270 */
[----:B------:R-:W-:-:S05]  /*4220*/  SEL R16, R16, RZ, !P2 ;  /* 0x000000ff10107207 */ /* 0x000fca0005000000 */
[----:B------:R-:W-:-:S04]  /*4230*/  IMAD.IADD R35, R17, 0x1, R16 ;  /* 0x0000000111237824 */ /* 0x000fc800078e0210 */
[----:B------:R-:W-:-:S07]  /*4240*/  IMAD.MOV.U32 R15, RZ, RZ, R35 ;  /* 0x000000ffff0f7224 */ /* 0x000fce00078e0023 */
[----:B------:R-:W-:Y:S05]  /*4250*/  WARPSYNC.COLLECTIVE R8, `(.L_x_42) ;  /* 0x0000000008087348 */ /* 0x000fea0003c00000 */
[----:B------:R0:W1:Y:S02]  /*4260*/  SHFL.DOWN P2, R16, R15, R10, R9 ;  /* 0x0800000a0f107389 */ /* 0x0000640000040009 */
[----:B01----:R-:W-:Y:S05]  /*4270*/  ENDCOLLECTIVE ;  /* 0x000000000000791b */ /* 0x003fea0003800000 */
.L_x_42:
        /* <DEDUP_REMOVED lines=8> */
.L_x_43:
        /* <DEDUP_REMOVED lines=8> */
.L_x_44:
[----:B------:R-:W0:Y:S01]  /*4380*/  LDC.64 R8, c[0x0][0x390] ;  /* 0x0000e400ff087b82 */ /* 0x000e220000000a00 */
[----:B------:R-:W-:-:S04]  /*4390*/  ISETP.GT.AND P2, PT, R34, R38, PT ;  /* 0x000000262200720c */ /* 0x000fc80003f44270 */
[----:B------:R-:W-:-:S05]  /*43a0*/  SEL R16, R16, RZ, !P2 ;  /* 0x000000ff10107207 */ /* 0x000fca0005000000 */
[----:B------:R-:W-:Y:S01]  /*43b0*/  IMAD.IADD R36, R17, 0x1, R16 ;  /* 0x0000000111247824 */ /* 0x000fe200078e0210 */
[----:B0-----:R-:W-:Y:S01]  /*43c0*/  IADD3 R35, P2, PT, R8, 0x100, RZ ;  /* 0x0000010008237810 */ /* 0x001fe20007f5e0ff */
[----:B------:R-:W-:-:S04]  /*43d0*/  IMAD.MOV.U32 R8, RZ, RZ, -0x1 ;  /* 0xffffffffff087424 */ /* 0x000fc800078e00ff */
[----:B------:R-:W-:-:S08]  /*43e0*/  IMAD.X R37, RZ, RZ, R9, P2 ;  /* 0x000000ffff257224 */ /* 0x000fd000010e0609 */
[----:B------:R-:W-:Y:S05]  /*43f0*/  WARPSYNC.COLLECTIVE R8, `(.L_x_45) ;  /* 0x0000000008087348 */ /* 0x000fea0003c00000 */
[----:B------:R-:W-:Y:S01]  /*4400*/  VOTE.ALL P0, P0 ;  /* 0x0000000000ff7806 */ /* 0x000fe20000000000 */
[----:B------:R-:W-:-:S12]  /*4410*/  ENDCOLLECTIVE ;  /* 0x000000000000791b */ /* 0x000fd80003800000 */
.L_x_45:
[----:B------:R-:W-:Y:S05]  /*4420*/  BRA `(.L_x_46) ;  /* 0xffffffcc00a07947 */ /* 0x000fea000383ffff */
.L_x_11:
[----:B------:R-:W-:Y:S01]  /*4430*/  BSSY B1, `(.L_x_47) ;  /* 0x0000006000017945 */ /* 0x000fe20003800000 */
[----:B------:R-:W-:Y:S01]  /*4440*/  PLOP3.LUT P0, PT, P0, PT, PT, 0x8, 0x80 ;  /* 0x000000000080781c */ /* 0x000fe2000070e170 */
[----:B------:R-:W-:-:S12]  /*4450*/  IMAD.MOV.U32 R8, RZ, RZ, -0x1 ;  /* 0xffffffffff087424 */ /* 0x000fd800078e00ff */
[----:B------:R-:W-:Y:S05]  /*4460*/  WARPSYNC.COLLECTIVE R8, `(.L_x_48) ;  /* 0x0000000008087348 */ /* 0x000fea0003c00000 */
[----:B------:R-:W-:Y:S01]  /*4470*/  VOTE.ANY P0, P0 ;  /* 0x0000000000ff7806 */ /* 0x000fe20000000100 */
[----:B------:R-:W-:-:S12]  /*4480*/  ENDCOLLECTIVE ;  /* 0x000000000000791b */ /* 0x000fd80003800000 */
.L_x_48:
[----:B------:R-:W-:Y:S05]  /*4490*/  BSYNC B1 ;  /* 0x0000000000017941 */ /* 0x000fea0003800000 */
.L_x_47:
[----:B------:R-:W-:Y:S05]  /*44a0*/  BRA `(.L_x_49) ;  /* 0xffffffcc00b07947 */ /* 0x000fea000383ffff */
.L_x_13:
[----:B------:R-:W-:Y:S01]  /*44b0*/  BSSY B1, `(.L_x_50) ;  /* 0x0000006000017945 */ /* 0x000fe20003800000 */
[----:B------:R-:W-:Y:S01]  /*44c0*/  PLOP3.LUT P0, PT, P0, PT, PT, 0x8, 0x80 ;  /* 0x000000000080781c */ /* 0x000fe2000070e170 */
[----:B------:R-:W-:-:S12]  /*44d0*/  IMAD.MOV.U32 R8, RZ, RZ, -0x1 ;  /* 0xffffffffff087424 */ /* 0x000fd800078e00ff */
[----:B------:R-:W-:Y:S05]  /*44e0*/  WARPSYNC.COLLECTIVE R8, `(.L_x_51) ;  /* 0x0000000008087348 */ /* 0x000fea0003c00000 */
[----:B------:R-:W-:Y:S01]  /*44f0*/  VOTE.ANY P0, P0 ;  /* 0x0000000000ff7806 */ /* 0x000fe20000000100 */
[----:B------:R-:W-:-:S12]  /*4500*/  ENDCOLLECTIVE ;  /* 0x000000000000791b */ /* 0x000fd80003800000 */
.L_x_51:
[----:B------:R-:W-:Y:S05]  /*4510*/  BSYNC B1 ;  /* 0x0000000000017941 */ /* 0x000fea0003800000 */
.L_x_50:
[----:B------:R-:W-:Y:S05]  /*4520*/  BRA `(.L_x_52) ;  /* 0xffffffcc00b47947 */ /* 0x000fea000383ffff */
.L_x_15:
[----:B------:R-:W-:Y:S01]  /*4530*/  BSSY B1, `(.L_x_53) ;  /* 0x0000006000017945 */ /* 0x000fe20003800000 */
[----:B------:R-:W-:Y:S01]  /*4540*/  PLOP3.LUT P2, PT, P0, PT, PT, 0x8, 0x80 ;  /* 0x000000000080781c */ /* 0x000fe2000074e170 */
[----:B------:R-:W-:-:S12]  /*4550*/  IMAD.MOV.U32 R8, RZ, RZ, -0x1 ;  /* 0xffffffffff087424 */ /* 0x000fd800078e00ff */
[----:B------:R-:W-:Y:S05]  /*4560*/  WARPSYNC.COLLECTIVE R8, `(.L_x_54) ;  /* 0x0000000008087348 */ /* 0x000fea0003c00000 */
[----:B------:R-:W-:Y:S01]  /*4570*/  VOTE.ANY R8, PT, P2 ;  /* 0x0000000000087806 */ /* 0x000fe200010e0100 */
[----:B------:R-:W-:Y:S06]  /*4580*/  ENDCOLLECTIVE ;  /* 0x000000000000791b */ /* 0x000fec0003800000 */
.L_x_54:
[----:B------:R-:W-:Y:S05]  /*4590*/  BSYNC B1 ;  /* 0x0000000000017941 */ /* 0x000fea0003800000 */
.L_x_53:
[----:B------:R-:W-:Y:S01]  /*45a0*/  LOP3.LUT R8, R8, 0x80000000, R45, 0xec, !PT ;  /* 0x8000000008087812 */ /* 0x000fe200078eec2d */
[----:B------:R-:W-:Y:S02]  /*45b0*/  IMAD.MOV.U32 R10, RZ, RZ, 0x1 ;  /* 0x00000001ff0a7424 */ /* 0x000fe400078e00ff */
[----:B------:R-:W-:Y:S02]  /*45c0*/  VIADD R18, R18, 0xffffffe0 ;  /* 0xffffffe012127836 */ /* 0x000fe40000000000 */
[----:B------:R-:W-:-:S05]  /*45d0*/  VIADD R9, R8, 0xffffffff ;  /* 0xffffffff08097836 */ /* 0x000fca0000000000 */
[----:B------:R-:W-:Y:S01]  /*45e0*/  LOP3.LUT R17, R8, R9, RZ, 0xc, !PT ;  /* 0x0000000908117212 */ /* 0x000fe200078e0cff */
[----:B------:R-:W-:-:S03]  /*45f0*/  IMAD.MOV.U32 R8, RZ, RZ, -0x1 ;  /* 0xffffffffff087424 */ /* 0x000fc600078e00ff */
[----:B------:R0:W1:Y:S04]  /*4600*/  POPC R9, R17 ;  /* 0x0000001100097309 */ /* 0x0000680000000000 */
[----:B01----:R-:W-:Y:S05]  /*4610*/  WARPSYNC.COLLECTIVE R8, `(.L_x_55) ;  /* 0x0000000008087348 */ /* 0x003fea0003c00000 */
[----:B-1----:R1:W2:Y:S02]  /*4620*/  SHFL.DOWN P2, R16, R15, R10, R9 ;  /* 0x0800000a0f107389 */ /* 0x0022a40000040009 */
[----:B012---:R-:W-:Y:S05]  /*4630*/  ENDCOLLECTIVE ;  /* 0x000000000000791b */ /* 0x007fea0003800000 */
.L_x_55:
[----:B------:R-:W-:Y:S01]  /*4640*/  ISETP.GE.AND P0, PT, R44, R9, PT ;  /* 0x000000092c00720c */ /* 0x000fe20003f06270 */
[----:B------:R-:W-:-:S03]  /*4650*/  IMAD.MOV.U32 R10, RZ, RZ, 0x2 ;  /* 0x00000002ff0a7424 */ /* 0x000fc600078e00ff */
[----:B------:R-:W-:Y:S02]  /*4660*/  SEL R16, R16, RZ, !P0 ;  /* 0x000000ff10107207 */ /* 0x000fe40004000000 */
[----:B------:R-:W-:-:S03]  /*4670*/  ISETP.GT.AND P0, PT, R33, R9, PT ;  /* 0x000000092100720c */ /* 0x000fc60003f04270 */
[----:B------:R-:W-:-:S10]  /*4680*/  IMAD.IADD R15, R16, 0x1, R15 ;  /* 0x00000001100f7824 */ /* 0x000fd400078e020f */
[----:B------:R-:W-:Y:S05]  /*4690*/  WARPSYNC.COLLECTIVE R8, `(.L_x_56) ;  /* 0x0000000008087348 */ /* 0x000fea0003c00000 */
[----:B------:R0:W1:Y:S02]  /*46a0*/  SHFL.DOWN P2, R16, R15, R10, R9 ;  /* 0x0800000a0f107389 */ /* 0x0000640000040009 */
[----:B01----:R-:W-:Y:S05]  /*46b0*/  ENDCOLLECTIVE ;  /* 0x000000000000791b */ /* 0x003fea0003800000 */
.L_x_56:
[----:B------:R-:W-:Y:S01]  /*46c0*/  IMAD.MOV.U32 R10, RZ, RZ, 0x4 ;  /* 0x00000004ff0a7424 */ /* 0x000fe200078e00ff */
[----:B------:R-:W-:Y:S02]  /*46d0*/  SEL R16, R16, RZ, !P0 ;  /* 0x000000ff10107207 */ /* 0x000fe40004000000 */
[----:B------:R-:W-:-:S03]  /*46e0*/  ISETP.GT.AND P0, PT, R32, R9, PT ;  /* 0x000000092000720c */ /* 0x000fc60003f04270 */
[----:B------:R-:W-:-:S10]  /*46f0*/  IMAD.IADD R15, R15, 0x1, R16 ;  /* 0x000000010f0f7824 */ /* 0x000fd400078e0210 */
[----:B------:R-:W-:Y:S05]  /*4700*/  WARPSYNC.COLLECTIVE R8, `(.L_x_57) ;  /* 0x0000000008087348 */ /* 0x000fea0003c00000 */
[----:B------:R0:W1:Y:S02]  /*4710*/  SHFL.DOWN P2, R16, R15, R10, R9 ;  /* 0x0800000a0f107389 */ /* 0x0000640000040009 */
[----:B01----:R-:W-:Y:S05]  /*4720*/  ENDCOLLECTIVE ;  /* 0x000000000000791b */ /* 0x003fea0003800000 */
.L_x_57:
[----:B------:R-:W-:Y:S01]  /*4730*/  IMAD.MOV.U32 R10, RZ, RZ, 0x8 ;  /* 0x00000008ff0a7424 */ /* 0x000fe200078e00ff */
[----:B------:R-:W-:Y:S02]  /*4740*/  SEL R16, R16, RZ, !P0 ;  /* 0x000000ff10107207 */ /* 0x000fe40004000000 */
[----:B------:R-:W-:-:S03]  /*4750*/  ISETP.GT.AND P0, PT, R19, R9, PT ;  /* 0x000000091300720c */ /* 0x000fc60003f04270 */
[----:B------:R-:W-:-:S10]  /*4760*/  IMAD.IADD R15, R15, 0x1, R16 ;  /* 0x000000010f0f7824 */ /* 0x000fd400078e0210 */
[----:B------:R-:W-:Y:S05]  /*4770*/  WARPSYNC.COLLECTIVE R8, `(.L_x_58) ;  /* 0x0000000008087348 */ /* 0x000fea0003c00000 */
[----:B------:R0:W1:Y:S02]  /*4780*/  SHFL.DOWN P2, R16, R15, R10, R9 ;  /* 0x0800000a0f107389 */ /* 0x0000640000040009 */
[----:B01----:R-:W-:Y:S05]  /*4790*/  ENDCOLLECTIVE ;  /* 0x000000000000791b */ /* 0x003fea0003800000 */
.L_x_58:
[----:B------:R-:W-:Y:S01]  /*47a0*/  IMAD.MOV.U32 R10, RZ, RZ, 0x10 ;  /* 0x00000010ff0a7424 */ /* 0x000fe200078e00ff */
[----:B------:R-:W-:Y:S02]  /*47b0*/  SEL R16, R16, RZ, !P0 ;  /* 0x000000ff10107207 */ /* 0x000fe40004000000 */
[----:B------:R-:W-:-:S03]  /*47c0*/  ISETP.GT.AND P0, PT, R34, R9, PT ;  /* 0x000000092200720c */ /* 0x000fc60003f04270 */
[----:B------:R-:W-:-:S10]  /*47d0*/  IMAD.IADD R15, R15, 0x1, R16 ;  /* 0x000000010f0f7824 */ /* 0x000fd400078e0210 */
[----:B------:R-:W-:Y:S05]  /*47e0*/  WARPSYNC.COLLECTIVE R8, `(.L_x_59) ;  /* 0x0000000008087348 */ /* 0x000fea0003c00000 */
[----:B------:R0:W1:Y:S02]  /*47f0*/  SHFL.DOWN P2, R16, R15, R10, R9 ;  /* 0x0800000a0f107389 */ /* 0x0000640000040009 */
[----:B01----:R-:W-:Y:S05]  /*4800*/  ENDCOLLECTIVE ;  /* 0x000000000000791b */ /* 0x003fea0003800000 */
.L_x_59:
[----:B------:R-:W-:Y:S02]  /*4810*/  SEL R16, R16, RZ, !P0 ;  /* 0x000000ff10107207 */ /* 0x000fe40004000000 */
[----:B------:R-:W-:Y:S02]  /*4820*/  ISETP.NE.AND P0, PT, R14, 0x65, PT ;  /* 0x000000650e00780c */ /* 0x000fe40003f05270 */
[----:B------:R-:W-:-:S11]  /*4830*/  IADD3 R36, PT, PT, R15, R16, R36 ;  /* 0x000000100f247210 */ /* 0x000fd60007ffe024 */
[----:B------:R-:W-:Y:S05]  /*4840*/  WARPSYNC.COLLECTIVE R8, `(.L_x_60) ;  /* 0x0000000008087348 */ /* 0x000fea0003c00000 */
[----:B------:R-:W-:Y:S01]  /*4850*/  VOTE.ALL P0, P0 ;  /* 0x0000000000ff7806 */ /* 0x000fe20000000000 */
[----:B------:R-:W-:-:S12]  /*4860*/  ENDCOLLECTIVE ;  /* 0x000000000000791b */ /* 0x000fd80003800000 */
.L_x_60:
[----:B------:R-:W-:Y:S05]  /*4870*/  BRA `(.L_x_61) ;  /* 0xffffffcc00607947 */ /* 0x000fea000383ffff */
.L_x_20:
[----:B------:R-:W-:Y:S01]  /*4880*/  BSSY B0, `(.L_x_62) ;  /* 0x0000006000007945 */ /* 0x000fe20003800000 */
[----:B------:R-:W-:Y:S01]  /*4890*/  PLOP3.LUT P0, PT, P0, PT, PT, 0x8, 0x80 ;  /* 0x000000000080781c */ /* 0x000fe2000070e170 */
[----:B------:R-:W-:-:S12]  /*48a0*/  IMAD.MOV.U32 R8, RZ, RZ, -0x1 ;  /* 0xffffffffff087424 */ /* 0x000fd800078e00ff */
[----:B------:R-:W-:Y:S05]  /*48b0*/  WARPSYNC.COLLECTIVE R8, `(.L_x_63) ;  /* 0x0000000008087348 */ /* 0x000fea0003c00000 */
[----:B------:R-:W-:Y:S01]  /*48c0*/  VOTE.ANY P0, P0 ;  /* 0x0000000000ff7806 */ /* 0x000fe20000000100 */
[----:B------:R-:W-:-:S12]  /*48d0*/  ENDCOLLECTIVE ;  /* 0x000000000000791b */ /* 0x000fd80003800000 */
.L_x_63:
[----:B------:R-:W-:Y:S05]  /*48e0*/  BSYNC B0 ;  /* 0x0000000000007941 */ /* 0x000fea0003800000 */
.L_x_62:
[----:B------:R-:W-:Y:S05]  /*48f0*/  BRA `(.L_x_64) ;  /* 0xffffffe400787947 */ /* 0x000fea000383ffff */
.L_x_22:
[----:B------:R-:W-:Y:S01]  /*4900*/  BSSY B0, `(.L_x_65) ;  /* 0x0000006000007945 */ /* 0x000fe20003800000 */
[----:B------:R-:W-:Y:S01]  /*4910*/  PLOP3.LUT P0, PT, P0, PT, PT, 0x8, 0x80 ;  /* 0x000000000080781c */ /* 0x000fe2000070e170 */
[----:B------:R-:W-:-:S12]  /*4920*/  IMAD.MOV.U32 R8, RZ, RZ, -0x1 ;  /* 0xffffffffff087424 */ /* 0x000fd800078e00ff */
[----:B------:R-:W-:Y:S05]  /*4930*/  WARPSYNC.COLLECTIVE R8, `(.L_x_66) ;  /* 0x0000000008087348 */ /* 0x000fea0003c00000 */
[----:B------:R-:W-:Y:S01]  /*4940*/  VOTE.ANY P0, P0 ;  /* 0x0000000000ff7806 */ /* 0x000fe20000000100 */
[----:B------:R-:W-:-:S12]  /*4950*/  ENDCOLLECTIVE ;  /* 0x000000000000791b */ /* 0x000fd80003800000 */
.L_x_66:
[----:B------:R-:W-:Y:S05]  /*4960*/  BSYNC B0 ;  /* 0x0000000000007941 */ /* 0x000fea0003800000 */
.L_x_65:
[----:B------:R-:W-:Y:S05]  /*4970*/  BRA `(.L_x_67) ;  /* 0xffffffe4007c7947 */ /* 0x000fea000383ffff */
.L_x_24:
        /* <DEDUP_REMOVED lines=8> */
.L_x_69:
[----:B------:R-:W-:Y:S05]  /*4a00*/  BSYNC B0 ;  /* 0x0000000000007941 */ /* 0x000fea0003800000 */
.L_x_68:
[----:B------:R-:W-:Y:S01]  /*4a10*/  LOP3.LUT R8, R8, 0x80000000, R42, 0xec, !PT ;  /* 0x8000000008087812 */ /* 0x000fe200078eec2a */
[----:B------:R-:W-:Y:S02]  /*4a20*/  IMAD.MOV.U32 R10, RZ, RZ, 0x1 ;  /* 0x00000001ff0a7424 */ /* 0x000fe400078e00ff */
[----:B------:R-:W-:Y:S02]  /*4a30*/  VIADD R19, R35, 0x2 ;  /* 0x0000000223137836 */ /* 0x000fe40000000000 */
[----:B------:R-:W-:-:S05]  /*4a40*/  VIADD R9, R8, 0xffffffff ;  /* 0xffffffff08097836 */ /* 0x000fca0000000000 */
[----:B------:R-:W-:Y:S01]  /*4a50*/  LOP3.LUT R38, R8, R9, RZ, 0xc, !PT ;  /* 0x0000000908267212 */ /* 0x000fe200078e0cff */
[----:B------:R-:W-:-:S05]  /*4a60*/  IMAD.MOV.U32 R8, RZ, RZ, -0x1 ;  /* 0xffffffffff087424 */ /* 0x000fca00078e00ff */
[----:B------:R-:W0:Y:S02]  /*4a70*/  POPC R38, R38 ;  /* 0x0000002600267309 */ /* 0x000e240000000000 */
[----:B0-----:R-:W-:Y:S01]  /*4a80*/  IMAD.MOV.U32 R9, RZ, RZ, R38 ;  /* 0x000000ffff097224 */ /* 0x001fe200078e0026 */
[----:B------:R-:W-:-:S13]  /*4a90*/  ISETP.GT.AND P3, PT, R19, R38, PT ;  /* 0x000000261300720c */ /* 0x000fda0003f64270 */
[----:B------:R-:W-:Y:S05]  /*4aa0*/  WARPSYNC.COLLECTIVE R8, `(.L_x_70) ;  /* 0x0000000008087348 */ /* 0x000fea0003c00000 */
[----:B------:R0:W1:Y:S02]  /*4ab0*/  SHFL.DOWN P2, R16, R15, R10, R9 ;  /* 0x0800000a0f107389 */ /* 0x0000640000040009 */
[----:B01----:R-:W-:Y:S05]  /*4ac0*/  ENDCOLLECTIVE ;  /* 0x000000000000791b */ /* 0x003fea0003800000 */
.L_x_70:
        /* <DEDUP_REMOVED lines=8> */
.L_x_71:
[----:B------:R-:W-:Y:S01]  /*4b50*/  IMAD.MOV.U32 R10, RZ, RZ, 0x4 ;  /* 0x00000004ff0a7424 */ /* 0x000fe200078e00ff */
[----:B------:R-:W-:-:S05]  /*4b60*/  SEL R16, R16, RZ, !P3 ;  /* 0x000000ff10107207 */ /* 0x000fca0005800000 */
[----:B------:R-:W-:Y:S02]  /*4b70*/  IMAD.IADD R19, R17, 0x1, R16 ;  /* 0x0000000111137824 */ /* 0x000fe400078e0210 */
[----:B------:R-:W-:Y:S02]  /*4b80*/  VIADD R17, R35, 0x4 ;  /* 0x0000000423117836 */ /* 0x000fe40000000000 */
[----:B------:R-:W-:-:S03]  /*4b90*/  IMAD.MOV.U32 R15, RZ, RZ, R19 ;  /* 0x000000ffff0f7224 */ /* 0x000fc600078e0013 */
[----:B------:R-:W-:Y:S01]  /*4ba0*/  ISETP.GT.AND P3, PT, R17, R38, PT ;  /* 0x000000261100720c */ /* 0x000fe20003f64270 */
[----:B------:R-:W-:-:S12]  /*4bb0*/  VIADD R17, R35, 0x8 ;  /* 0x0000000823117836 */ /* 0x000fd80000000000 */
[----:B------:R-:W-:Y:S05]  /*4bc0*/  WARPSYNC.COLLECTIVE R8, `(.L_x_72) ;  /* 0x0000000008087348 */ /* 0x000fea0003c00000 */
[----:B------:R0:W1:Y:S02]  /*4bd0*/  SHFL.DOWN P2, R16, R15, R10, R9 ;  /* 0x0800000a0f107389 */ /* 0x0000640000040009 */
[----:B01----:R-:W-:Y:S05]  /*4be0*/  ENDCOLLECTIVE ;  /* 0x000000000000791b */ /* 0x003fea0003800000 */
.L_x_72:
[----:B------:R-:W-:Y:S01]  /*4bf0*/  IMAD.MOV.U32 R10, RZ, RZ, 0x8 ;  /* 0x00000008ff0a7424 */ /* 0x000fe200078e00ff */
[----:B------:R-:W-:Y:S02]  /*4c00*/  SEL R16, R16, RZ, !P3 ;  /* 0x000000ff10107207 */ /* 0x000fe40005800000 */
[----:B------:R-:W-:-:S03]  /*4c10*/  ISETP.GT.AND P3, PT, R17, R38, PT ;  /* 0x000000261100720c */ /* 0x000fc60003f64270 */
[----:B------:R-:W-:Y:S02]  /*4c20*/  IMAD.IADD R37, R19, 0x1, R16 ;  /* 0x0000000113257824 */ /* 0x000fe400078e0210 */
[----:B------:R-:W-:Y:S02]  /*4c30*/  VIADD R19, R35, 0x10 ;  /* 0x0000001023137836 */ /* 0x000fe40000000000 */
[----:B------:R-:W-:-:S07]  /*4c40*/  IMAD.MOV.U32 R15, RZ, RZ, R37 ;  /* 0x000000ffff0f7224 */ /* 0x000fce00078e0025 */
[----:B------:R-:W-:Y:S05]  /*4c50*/  WARPSYNC.COLLECTIVE R8, `(.L_x_73) ;  /* 0x0000000008087348 */ /* 0x000fea0003c00000 */
[----:B------:R0:W1:Y:S02]  /*4c60*/  SHFL.DOWN P2, R16, R15, R10, R9 ;  /* 0x0800000a0f107389 */ /* 0x0000640000040009 */
[----:B01----:R-:W-:Y:S05]  /*4c70*/  ENDCOLLECTIVE ;  /* 0x000000000000791b */ /* 0x003fea0003800000 */
.L_x_73:
[----:B------:R-:W-:Y:S01]  /*4c80*/  IMAD.MOV.U32 R10, RZ, RZ, 0x10 ;  /* 0x00000010ff0a7424 */ /* 0x000fe200078e00ff */
[----:B------:R-:W-:-:S05]  /*4c90*/  SEL R16, R16, RZ, !P3 ;  /* 0x000000ff10107207 */ /* 0x000fca0005800000 */
[----:B------:R-:W-:-:S04]  /*4ca0*/  IMAD.IADD R17, R37, 0x1, R16 ;  /* 0x0000000125117824 */ /* 0x000fc800078e0210 */
[----:B------:R-:W-:-:S07]  /*4cb0*/  IMAD.MOV.U32 R15, RZ, RZ, R17 ;  /* 0x000000ffff0f7224 */ /* 0x000fce00078e0011 */
[----:B------:R-:W-:Y:S05]  /*4cc0*/  WARPSYNC.COLLECTIVE R8, `(.L_x_74) ;  /* 0x0000000008087348 */ /* 0x000fea0003c00000 */
[----:B------:R0:W1:Y:S02]  /*4cd0*/  SHFL.DOWN P2, R16, R15, R10, R9 ;  /* 0x0800000a0f107389 */ /* 0x0000640000040009 */
[----:B01----:R-:W-:Y:S05]  /*4ce0*/  ENDCOLLECTIVE ;  /* 0x000000000000791b */ /* 0x003fea0003800000 */
.L_x_74:
        /* <DEDUP_REMOVED lines=10> */
.L_x_75:
[----:B------:R-:W-:Y:S05]  /*4d90*/  BRA `(.L_x_76) ;  /* 0xffffffe400107947 */ /* 0x000fea000383ffff */
.L_x_26:
[----:B------:R-:W-:Y:S01]  /*4da0*/  BSSY B0, `(.L_x_77) ;  /* 0x0000006000007945 */ /* 0x000fe20003800000 */
[----:B------:R-:W-:Y:S01]  /*4db0*/  PLOP3.LUT P0, PT, P0, PT, PT, 0x8, 0x80 ;  /* 0x000000000080781c */ /* 0x000fe2000070e170 */
[----:B------:R-:W-:-:S12]  /*4dc0*/  IMAD.MOV.U32 R8, RZ, RZ, -0x1 ;  /* 0xffffffffff087424 */ /* 0x000fd800078e00ff */
[----:B------:R-:W-:Y:S05]  /*4dd0*/  WARPSYNC.COLLECTIVE R8, `(.L_x_78) ;  /* 0x0000000008087348 */ /* 0x000fea0003c00000 */
[----:B------:R-:W-:Y:S01]  /*4de0*/  VOTE.ANY P0, P0 ;  /* 0x0000000000ff7806 */ /* 0x000fe20000000100 */
[----:B------:R-:W-:-:S12]  /*4df0*/  ENDCOLLECTIVE ;  /* 0x000000000000791b */ /* 0x000fd80003800000 */
.L_x_78:
[----:B------:R-:W-:Y:S05]  /*4e00*/  BSYNC B0 ;  /* 0x0000000000007941 */ /* 0x000fea0003800000 */
.L_x_77:
[----:B------:R-:W-:Y:S05]  /*4e10*/  BRA `(.L_x_79) ;  /* 0xffffffe400207947 */ /* 0x000fea000383ffff */
.L_x_28:
[----:B------:R-:W-:Y:S01]  /*4e20*/  BSSY B0, `(.L_x_80) ;  /* 0x0000006000007945 */ /* 0x000fe20003800000 */
[----:B------:R-:W-:Y:S01]  /*4e30*/  PLOP3.LUT P0, PT, P0, PT, PT, 0x8, 0x80 ;  /* 0x000000000080781c */ /* 0x000fe2000070e170 */
[----:B------:R-:W-:-:S12]  /*4e40*/  IMAD.MOV.U32 R8, RZ, RZ, -0x1 ;  /* 0xffffffffff087424 */ /* 0x000fd800078e00ff */
[----:B------:R-:W-:Y:S05]  /*4e50*/  WARPSYNC.COLLECTIVE R8, `(.L_x_81) ;  /* 0x0000000008087348 */ /* 0x000fea0003c00000 */
[----:B------:R-:W-:Y:S01]  /*4e60*/  VOTE.ANY P0, P0 ;  /* 0x0000000000ff7806 */ /* 0x000fe20000000100 */
[----:B------:R-:W-:-:S12]  /*4e70*/  ENDCOLLECTIVE ;  /* 0x000000000000791b */ /* 0x000fd80003800000 */
.L_x_81:
[----:B------:R-:W-:Y:S05]  /*4e80*/  BSYNC B0 ;  /* 0x0000000000007941 */ /* 0x000fea0003800000 */
.L_x_80:
[----:B------:R-:W-:Y:S05]  /*4e90*/  BRA `(.L_x_82) ;  /* 0xffffffe400247947 */ /* 0x000fea000383ffff */
.L_x_30:
[----:B------:R-:W-:Y:S01]  /*4ea0*/  BSSY B0, `(.L_x_83) ;  /* 0x0000006000007945 */ /* 0x000fe20003800000 */
[----:B------:R-:W-:Y:S01]  /*4eb0*/  PLOP3.LUT P2, PT, P0, PT, PT, 0x8, 0x80 ;  /* 0x000000000080781c */ /* 0x000fe2000074e170 */
[----:B------:R-:W-:-:S12]  /*4ec0*/  IMAD.MOV.U32 R8, RZ, RZ, -0x1 ;  /* 0xffffffffff087424 */ /* 0x000fd800078e00ff */
[----:B------:R-:W-:Y:S05]  /*4ed0*/  WARPSYNC.COLLECTIVE R8, `(.L_x_84) ;  /* 0x0000000008087348 */ /* 0x000fea0003c00000 */
[----:B------:R-:W-:Y:S01]  /*4ee0*/  VOTE.ANY R8, PT, P2 ;  /* 0x0000000000087806 */ /* 0x000fe200010e0100 */
[----:B------:R-:W-:Y:S06]  /*4ef0*/  ENDCOLLECTIVE ;  /* 0x000000000000791b */ /* 0x000fec0003800000 */
.L_x_84:
[----:B------:R-:W-:Y:S05]  /*4f00*/  BSYNC B0 ;  /* 0x0000000000007941 */ /* 0x000fea0003800000 */
.L_x_83:
        /* <DEDUP_REMOVED lines=10> */
.L_x_85:
[----:B------:R-:W-:Y:S01]  /*4fb0*/  ISETP.GE.AND P0, PT, R35, R9, PT ;  /* 0x000000092300720c */ /* 0x000fe20003f06270 */
[----:B------:R-:W-:-:S03]  /*4fc0*/  IMAD.MOV.U32 R10, RZ, RZ, 0x2 ;  /* 0x00000002ff0a7424 */ /* 0x000fc600078e00ff */
[----:B------:R-:W-:-:S05]  /*4fd0*/  SEL R16, R16, RZ, !P0 ;  /* 0x000000ff10107207 */ /* 0x000fca0004000000 */
[----:B------:R-:W-:Y:S02]  /*4fe0*/  IMAD.IADD R44, R16, 0x1, R15 ;  /* 0x00000001102c7824 */ /* 0x000fe400078e020f */
[----:B------:R-:W-:Y:S02]  /*4ff0*/  VIADD R16, R35, 0x2 ;  /* 0x0000000223107836 */ /* 0x000fe40000000000 */
[----:B------:R-:W-:-:S03]  /*5000*/  IMAD.MOV.U32 R15, RZ, RZ, R44 ;  /* 0x000000ffff0f7224 */ /* 0x000fc600078e002c */
[----:B------:R-:W-:-:S13]  /*5010*/  ISETP.GT.AND P0, PT, R16, R9, PT ;  /* 0x000000091000720c */ /* 0x000fda0003f04270 */
[----:B------:R-:W-:Y:S05]  /*5020*/  WARPSYNC.COLLECTIVE R8, `(.L_x_86) ;  /* 0x0000000008087348 */ /* 0x000fea0003c00000 */
[----:B------:R0:W1:Y:S02]  /*5030*/  SHFL.DOWN P2, R16, R15, R10, R9 ;  /* 0x0800000a0f107389 */ /* 0x0000640000040009 */
[----:B01----:R-:W-:Y:S05]  /*5040*/  ENDCOLLECTIVE ;  /* 0x000000000000791b */ /* 0x003fea0003800000 */
.L_x_86:
[----:B------:R-:W-:Y:S01]  /*5050*/  IMAD.MOV.U32 R10, RZ, RZ, 0x4 ;  /* 0x00000004ff0a7424 */ /* 0x000fe200078e00ff */
[----:B------:R-:W-:Y:S01]  /*5060*/  SEL R17, R16, RZ, !P0 ;  /* 0x000000ff10117207 */ /* 0x000fe20004000000 */
[----:B------:R-:W-:-:S04]  /*5070*/  VIADD R16, R35, 0x4 ;  /* 0x0000000423107836 */ /* 0x000fc80000000000 */
[----:B------:R-:W-:Y:S01]  /*5080*/  IMAD.IADD R17, R44, 0x1, R17 ;  /* 0x000000012c117824 */ /* 0x000fe200078e0211 */
[----:B------:R-:W-:-:S03]  /*5090*/  ISETP.GT.AND P0, PT, R16, R9, PT ;  /* 0x000000091000720c */ /* 0x000fc60003f04270 */
[----:B------:R-:W-:-:S10]  /*50a0*/  IMAD.MOV.U32 R15, RZ, RZ, R17 ;  /* 0x000000ffff0f7224 */ /* 0x000fd400078e0011 */
[----:B------:R-:W-:Y:S05]  /*50b0*/  WARPSYNC.COLLECTIVE R8, `(.L_x_87) ;  /* 0x0000000008087348 */ /* 0x000fea0003c00000 */
[----:B------:R0:W1:Y:S02]  /*50c0*/  SHFL.DOWN P2, R16, R15, R10, R9 ;  /* 0x0800000a0f107389 */ /* 0x0000640000040009 */
[----:B01----:R-:W-:Y:S05]  /*50d0*/  ENDCOLLECTIVE ;  /* 0x000000000000791b */ /* 0x003fea0003800000 */
.L_x_87:
[----:B------:R-:W-:Y:S01]  /*50e0*/  IMAD.MOV.U32 R10, RZ, RZ, 0x8 ;  /* 0x00000008ff0a7424 */ /* 0x000fe200078e00ff */
[----:B------:R-:W-:-:S05]  /*50f0*/  SEL R16, R16, RZ, !P0 ;  /* 0x000000ff10107207 */ /* 0x000fca0004000000 */
[----:B------:R-:W-:Y:S02]  /*5100*/  IMAD.IADD R45, R17, 0x1, R16 ;  /* 0x00000001112d7824 */ /* 0x000fe400078e0210 */
[C---:B------:R-:W-:Y:S02]  /*5110*/  VIADD R16, R35.reuse, 0x8 ;  /* 0x0000000823107836 */ /* 0x040fe40000000000 */
[----:B------:R-:W-:Y:S02]  /*5120*/  IMAD.MOV.U32 R15, RZ, RZ, R45 ;  /* 0x000000ffff0f7224 */ /* 0x000fe400078e002d */
[----:B------:R-:W-:Y:S01]  /*5130*/  VIADD R17, R35, 0x10 ;  /* 0x0000001023117836 */ /* 0x000fe20000000000 */
[----:B------:R-:W-:-:S13]  /*5140*/  ISETP.GT.AND P0, PT, R16, R9, PT ;  /* 0x000000091000720c */ /* 0x000fda0003f04270 */
[----:B------:R-:W-:Y:S05]  /*5150*/  WARPSYNC.COLLECTIVE R8, `(.L_x_88) ;  /* 0x0000000008087348 */ /* 0x000fea0003c00000 */
[----:B------:R0:W1:Y:S02]  /*5160*/  SHFL.DOWN P2, R16, R15, R10, R9 ;  /* 0x0800000a0f107389 */ /* 0x0000640000040009 */
[----:B01----:R-:W-:Y:S05]  /*5170*/  ENDCOLLECTIVE ;  /* 0x000000000000791b */ /* 0x003fea0003800000 */
.L_x_88:
[----:B------:R-:W-:Y:S01]  /*5180*/  IMAD.MOV.U32 R10, RZ, RZ, 0x10 ;  /* 0x00000010ff0a7424 */ /* 0x000fe200078e00ff */
[----:B------:R-:W-:Y:S02]  /*5190*/  SEL R16, R16, RZ, !P0 ;  /* 0x000000ff10107207 */ /* 0x000fe40004000000 */
[----:B------:R-:W-:-:S03]  /*51a0*/  ISETP.GT.AND P0, PT, R17, R9, PT ;  /* 0x000000091100720c */ /* 0x000fc60003f04270 */
[----:B------:R-:W-:-:S04]  /*51b0*/  IMAD.IADD R44, R45, 0x1, R16 ;  /* 0x000000012d2c7824 */ /* 0x000fc800078e0210 */
[----:B------:R-:W-:-:S07]  /*51c0*/  IMAD.MOV.U32 R15, RZ, RZ, R44 ;  /* 0x000000ffff0f7224 */ /* 0x000fce00078e002c */
[----:B------:R-:W-:Y:S05]  /*51d0*/  WARPSYNC.COLLECTIVE R8, `(.L_x_89) ;  /* 0x0000000008087348 */ /* 0x000fea0003c00000 */
[----:B------:R0:W1:Y:S02]  /*51e0*/  SHFL.DOWN P2, R16, R15, R10, R9 ;  /* 0x0800000a0f107389 */ /* 0x0000640000040009 */
[----:B01----:R-:W-:Y:S05]  /*51f0*/  ENDCOLLECTIVE ;  /* 0x000000000000791b */ /* 0x003fea0003800000 */
.L_x_89:
[----:B------:R-:W-:Y:S02]  /*5200*/  SEL R16, R16, RZ, !P0 ;  /* 0x000000ff10107207 */ /* 0x000fe40004000000 */
[----:B------:R-:W-:Y:S02]  /*5210*/  ISETP.NE.AND P0, PT, R14, 0x65, PT ;  /* 0x000000650e00780c */ /* 0x000fe40003f05270 */
[----:B------:R-:W-:-:S11]  /*5220*/  IADD3 R19, PT, PT, R44, R16, R19 ;  /* 0x000000102c137210 */ /* 0x000fd60007ffe013 */
[----:B------:R-:W-:Y:S05]  /*5230*/  WARPSYNC.COLLECTIVE R8, `(.L_x_90) ;  /* 0x0000000008087348 */ /* 0x000fea0003c00000 */
[----:B------:R-:W-:Y:S01]  /*5240*/  VOTE.ALL P0, P0 ;  /* 0x0000000000ff7806 */ /* 0x000fe20000000000 */
[----:B------:R-:W-:-:S12]  /*5250*/  ENDCOLLECTIVE ;  /* 0x000000000000791b */ /* 0x000fd80003800000 */
.L_x_90:
[----:B------:R-:W-:Y:S05]  /*5260*/  BRA `(.L_x_91) ;  /* 0xffffffe000c07947 */ /* 0x000fea000383ffff */
.L_x_92:
[----:B------:R-:W-:-:S00]  /*5270*/  BRA `(.L_x_92) ;  /* 0xfffffffc00fc7947 */ /* 0x000fc0000383ffff */
[----:B------:R-:W-:-:S00]  /*5280*/  NOP ;  /* 0x0000000000007918 */ /* 0x000fc00000000000 */
[----:B------:R-:W-:-:S00]  /*5290*/  NOP ;  /* 0x0000000000007918 */ /* 0x000fc00000000000 */
[----:B------:R-:W-:-:S00]  /*52a0*/  NOP ;  /* 0x0000000000007918 */ /* 0x000fc00000000000 */
[----:B------:R-:W-:-:S00]  /*52b0*/  NOP ;  /* 0x0000000000007918 */ /* 0x000fc00000000000 */
[----:B------:R-:W-:-:S00]  /*52c0*/  NOP ;  /* 0x0000000000007918 */ /* 0x000fc00000000000 */
[----:B------:R-:W-:-:S00]  /*52d0*/  NOP ;  /* 0x0000000000007918 */ /* 0x000fc00000000000 */
[----:B------:R-:W-:-:S00]  /*52e0*/  NOP ;  /* 0x0000000000007918 */ /* 0x000fc00000000000 */
[----:B------:R-:W-:-:S00]  /*52f0*/  NOP ;  /* 0x0000000000007918 */ /* 0x000fc00000000000 */
.L_x_191:


//--------------------- .text._ZN3cub18CUB_300001_SM_10006detail4scan16DeviceScanKernelINS2_10policy_hubIiiijN4cuda3std3__44plusIvEEE10Policy1000EN6thrust24THRUST_300001_SM_1000_NS10device_ptrIiEESF_NS0_13ScanTileStateIiLb1EEES9_NS0_8NullTypeEjiLb0ESI_EEvT0_T1_T2_iT3_T4_T5_ --------------------------
	.section	.text._ZN3cub18CUB_300001_SM_10006detail4scan16DeviceScanKernelINS2_10policy_hubIiiijN4cuda3std3__44plusIvEEE10Policy1000EN6thrust24THRUST_300001_SM_1000_NS10device_ptrIiEESF_NS0_13ScanTileStateIiLb1EEES9_NS0_8NullTypeEjiLb0ESI_EEvT0_T1_T2_iT3_T4_T5_,"ax",@progbits
	.align	128
        .global         _ZN3cub18CUB_300001_SM_10006detail4scan16DeviceScanKernelINS2_10policy_hubIiiijN4cuda3std3__44plusIvEEE10Policy1000EN6thrust24THRUST_300001_SM_1000_NS10device_ptrIiEESF_NS0_13ScanTileStateIiLb1EEES9_NS0_8NullTypeEjiLb0ESI_EEvT0_T1_T2_iT3_T4_T5_
        .type           _ZN3cub18CUB_300001_SM_10006detail4scan16DeviceScanKernelINS2_10policy_hubIiiijN4cuda3std3__44plusIvEEE10Policy1000EN6thrust24THRUST_300001_SM_1000_NS10device_ptrIiEESF_NS0_13ScanTileStateIiLb1EEES9_NS0_8NullTypeEjiLb0ESI_EEvT0_T1_T2_iT3_T4_T5_,@function
        .size           _ZN3cub18CUB_300001_SM_10006detail4scan16DeviceScanKernelINS2_10policy_hubIiiijN4cuda3std3__44plusIvEEE10Policy1000EN6thrust24THRUST_300001_SM_1000_NS10device_ptrIiEESF_NS0_13ScanTileStateIiLb1EEES9_NS0_8NullTypeEjiLb0ESI_EEvT0_T1_T2_iT3_T4_T5_,(.L_x_192 - _ZN3cub18CUB_300001_SM_10006detail4scan16DeviceScanKernelINS2_10policy_hubIiiijN4cuda3std3__44plusIvEEE10Policy1000EN6thrust24THRUST_300001_SM_1000_NS10device_ptrIiEESF_NS0_13ScanTileStateIiLb1EEES9_NS0_8NullTypeEjiLb0ESI_EEvT0_T1_T2_iT3_T4_T5_)
        .other          _ZN3cub18CUB_300001_SM_10006detail4scan16DeviceScanKernelINS2_10policy_hubIiiijN4cuda3std3__44plusIvEEE10Policy1000EN6thrust24THRUST_300001_SM_1000_NS10device_ptrIiEESF_NS0_13ScanTileStateIiLb1EEES9_NS0_8NullTypeEjiLb0ESI_EEvT0_T1_T2_iT3_T4_T5_,@"STO_CUDA_ENTRY STV_DEFAULT"
_ZN3cub18CUB_300001_SM_10006detail4scan16DeviceScanKernelINS2_10policy_hubIiiijN4cuda3std3__44plusIvEEE10Policy1000EN6thrust24THRUST_300001_SM_1000_NS10device_ptrIiEESF_NS0_13ScanTileStateIiLb1EEES9_NS0_8NullTypeEjiLb0ESI_EEvT0_T1_T2_iT3_T4_T5_:
.text._ZN3cub18CUB_300001_SM_10006detail4scan16DeviceScanKernelINS2_10policy_hubIiiijN4cuda3std3__44plusIvEEE10Policy1000EN6thrust24THRUST_300001_SM_1000_NS10device_ptrIiEESF_NS0_13ScanTileStateIiLb1EEES9_NS0_8NullTypeEjiLb0ESI_EEvT0_T1_T2_iT3_T4_T5_:
[----:B------:R-:W-:Y:S08]  /*0000*/  LDC R1, c[0x0][0x37c] ;  /* 0x0000df00ff017b82 */ /* 0x000ff00000000800 */
[----:B------:R-:W0:Y:S01]  /*0010*/  S2UR UR4, SR_CTAID.X ;  /* 0x00000000000479c3 */ /* 0x000e220000002500 */
[----:B------:R-:W1:Y:S01]  /*0020*/  LDCU UR5, c[0x0][0x3a0] ;  /* 0x00007400ff0577ac */ /* 0x000e620008000800 */
[----:B------:R-:W2:Y:S06]  /*0030*/  LDCU.64 UR8, c[0x0][0x358] ;  /* 0x00006b00ff0877ac */ /* 0x000eac0008000a00 */
[----:B------:R-:W0:Y:S02]  /*0040*/  LDC R42, c[0x0][0x398] ;  /* 0x0000e600ff2a7b82 */ /* 0x000e240000000800 */
[----:B0-----:R-:W-:-:S04]  /*0050*/  VIADD R42, R42, UR4 ;  /* 0x000000042a2a7c36 */ /* 0x001fc80008000000 */
[----:B------:R-:W-:-:S05]  /*0060*/  IMAD R3, R42, 0x2100, RZ ;  /* 0x000021002a037824 */ /* 0x000fca00078e02ff */
[----:B-1----:R-:W-:-:S04]  /*0070*/  IADD3 R0, PT, PT, -R3, UR5, RZ ;  /* 0x0000000503007c10 */ /* 0x002fc8000fffe1ff */
[----:B------:R-:W-:-:S13]  /*0080*/  ISETP.GE.U32.AND P0, PT, R0, 0x2101, PT ;  /* 0x000021010000780c */ /* 0x000fda0003f06070 */
[----:B--2---:R-:W-:Y:S05]  /*0090*/  @!P0 BRA `(.L_x_93) ;  /* 0x0000001c00a88947 */ /* 0x004fea0003800000 */
[----:B------:R-:W0:Y:S01]  /*00a0*/  S2R R16, SR_TID.X ;  /* 0x0000000000107919 */ /* 0x000e220000002100 */
[----:B------:R-:W1:Y:S01]  /*00b0*/  LDCU.64 UR4, c[0x0][0x380] ;  /* 0x00007000ff0477ac */ /* 0x000e620008000a00 */
[C---:B0-----:R-:W-:Y:S02]  /*00c0*/  LOP3.LUT R0, R16.reuse, 0x1f, RZ, 0xc0, !PT ;  /* 0x0000001f10007812 */ /* 0x041fe400078ec0ff */
[----:B------:R-:W-:-:S05]  /*00d0*/  LOP3.LUT R5, R16, 0x3e0, RZ, 0xc0, !PT ;  /* 0x000003e010057812 */ /* 0x000fca00078ec0ff */
[----:B------:R-:W-:-:S05]  /*00e0*/  IMAD R0, R5, 0x16, R0 ;  /* 0x0000001605007824 */ /* 0x000fca00078e0200 */
[----:B------:R-:W-:-:S05]  /*00f0*/  IADD3 R0, P0, PT, R3, R0, RZ ;  /* 0x0000000003007210 */ /* 0x000fca0007f1e0ff */
[----:B------:R-:W-:Y:S02]  /*0100*/  IMAD.X R3, RZ, RZ, RZ, P0 ;  /* 0x000000ffff037224 */ /* 0x000fe400000e06ff */
        /* <DEDUP_REMOVED lines=30> */
[----:B------:R-:W-:Y:S01]  /*02f0*/  ISETP.NE.AND P0, PT, R42, RZ, PT ;  /* 0x000000ff2a00720c */ /* 0x000fe20003f05270 */
        /* <DEDUP_REMOVED lines=28> */
[----:B------:R0:W1:Y:S04]  /*04c0*/  LDS.64 R36, [R27] ;  /* 0x000000001b247984 */ /* 0x0000680000000a00 */
[----:B------:R0:W2:Y:S04]  /*04d0*/  LDS.64 R34, [R27+0x8] ;  /* 0x000008001b227984 */ /* 0x0000a80000000a00 */
[----:B------:R0:W3:Y:S04]  /*04e0*/  LDS.64 R32, [R27+0x10] ;  /* 0x000010001b207984 */ /* 0x0000e80000000a00 */
[----:B------:R0:W4:Y:S04]  /*04f0*/  LDS.64 R18, [R27+0x18] ;  /* 0x000018001b127984 */ /* 0x0001280000000a00 */
[----:B------:R0:W0:Y:S04]  /*0500*/  LDS.64 R14, [R27+0x20] ;  /* 0x000020001b0e7984 */ /* 0x0000280000000a00 */
[----:B------:R0:W0:Y:S04]  /*0510*/  LDS.64 R12, [R27+0x28] ;  /* 0x000028001b0c7984 */ /* 0x0000280000000a00 */
[----:B------:R0:W0:Y:S04]  /*0520*/  LDS.64 R10, [R27+0x30] ;  /* 0x000030001b0a7984 */ /* 0x0000280000000a00 */
[----:B------:R0:W0:Y:S04]  /*0530*/  LDS.64 R8, [R27+0x38] ;  /* 0x000038001b087984 */ /* 0x0000280000000a00 */
[----:B------:R0:W0:Y:S04]  /*0540*/  LDS.64 R6, [R27+0x40] ;  /* 0x000040001b067984 */ /* 0x0000280000000a00 */
[----:B------:R0:W0:Y:S04]  /*0550*/  LDS.64 R4, [R27+0x48] ;  /* 0x000048001b047984 */ /* 0x0000280000000a00 */
[----:B------:R0:W0:Y:S01]  /*0560*/  LDS.64 R2, [R27+0x50] ;  /* 0x000050001b027984 */ /* 0x0000220000000a00 */
[----:B------:R-:W-:Y:S06]  /*0570*/  BAR.SYNC.DEFER_BLOCKING 0x0 ;  /* 0x0000000000007b1d */ /* 0x000fec0000010000 */
[----:B-1----:R-:W-:Y:S05]  /*0580*/  @P0 BRA `(.L_x_95) ;  /* 0x00000004001c0947 */ /* 0x002fea0003800000 */
[----:B0-2---:R-:W-:Y:S02]  /*0590*/  IADD3 R17, PT, PT, R34, R37, R36 ;  /* 0x0000002522117210 */ /* 0x005fe40007ffe024 */
[C---:B------:R-:W-:Y:S02]  /*05a0*/  ISETP.NE.AND P1, PT, R39.reuse, 0x1f, PT ;  /* 0x0000001f2700780c */ /* 0x040fe40003f25270 */
[----:B---3--:R-:W-:Y:S02]  /*05b0*/  IADD3 R17, PT, PT, R32, R35, R17 ;  /* 0x0000002320117210 */ /* 0x008fe40007ffe011 */
[----:B------:R-:W-:Y:S02]  /*05c0*/  ISETP.GE.U32.AND P2, PT, R16, 0x20, PT ;  /* 0x000000201000780c */ /* 0x000fe40003f46070 */
[----:B----4-:R-:W-:Y:S02]  /*05d0*/  IADD3 R17, PT, PT, R18, R33, R17 ;  /* 0x0000002112117210 */ /* 0x010fe40007ffe011 */
[----:B------:R-:W-:-:S02]  /*05e0*/  ISETP.NE.AND P3, PT, R39, RZ, PT ;  /* 0x000000ff2700720c */ /* 0x000fc40003f65270 */
[----:B------:R-:W-:-:S03]  /*05f0*/  IADD3 R17, PT, PT, R14, R19, R17 ;  /* 0x000000130e117210 */ /* 0x000fc60007ffe011 */
[----:B------:R-:W-:Y:S02]  /*0600*/  @!P1 LEA R43, R40, UR4, 0x2 ;  /* 0x00000004282b9c11 */ /* 0x000fe4000f8e10ff */
[----:B------:R-:W-:-:S04]  /*0610*/  IADD3 R17, PT, PT, R12, R15, R17 ;  /* 0x0000000f0c117210 */ /* 0x000fc80007ffe011 */
[----:B------:R-:W-:-:S04]  /*0620*/  IADD3 R17, PT, PT, R10, R13, R17 ;  /* 0x0000000d0a117210 */ /* 0x000fc80007ffe011 */
[----:B------:R-:W-:-:S04]  /*0630*/  IADD3 R17, PT, PT, R8, R11, R17 ;  /* 0x0000000b08117210 */ /* 0x000fc80007ffe011 */
[----:B------:R-:W-:-:S04]  /*0640*/  IADD3 R17, PT, PT, R6, R9, R17 ;  /* 0x0000000906117210 */ /* 0x000fc80007ffe011 */
[----:B------:R-:W-:-:S04]  /*0650*/  IADD3 R17, PT, PT, R4, R7, R17 ;  /* 0x0000000704117210 */ /* 0x000fc80007ffe011 */
[----:B------:R-:W-:-:S05]  /*0660*/  IADD3 R20, PT, PT, R2, R5, R17 ;  /* 0x0000000502147210 */ /* 0x000fca0007ffe011 */
[----:B------:R-:W-:-:S05]  /*0670*/  IMAD.IADD R17, R3, 0x1, R20 ;  /* 0x0000000103117824 */ /* 0x000fca00078e0214 */
        /* <DEDUP_REMOVED lines=10> */
[----:B------:R-:W-:-:S04]  /*0720*/  ISETP.NE.AND P0, PT, R40, 0x2, PT ;  /* 0x000000022800780c */ /* 0x000fc80003f05270 */
        /* <DEDUP_REMOVED lines=8> */
[----:B------:R-:W-:Y:S01]  /*07b0*/  SEL R20, R21, R20, !P0 ;  /* 0x0000001415147207 */ /* 0x000fe20004000000 */
[----:B------:R-:W-:Y:S01]  /*07c0*/  IMAD.IADD R21, R42, 0x1, -R17 ;  /* 0x000000012a157824 */ /* 0x000fe200078e0a11 */
[----:B------:R-:W-:Y:S01]  /*07d0*/  ISETP.NE.AND P0, PT, R40, 0x3, PT ;  /* 0x000000032800780c */ /* 0x000fe20003f05270 */
[----:B------:R-:W-:-:S03]  /*07e0*/  IMAD.IADD R23, R23, 0x1, R22 ;  /* 0x0000000117177824 */ /* 0x000fc600078e0216 */
[----:B------:R-:W-:Y:S01]  /*07f0*/  SEL R20, R22, R20, !P0 ;  /* 0x0000001416147207 */ /* 0x000fe20004000000 */
[----:B-1----:R-:W-:Y:S01]  /*0800*/  IMAD.IADD R24, R23, 0x1, R24 ;  /* 0x0000000117187824 */ /* 0x002fe200078e0218 */
[C---:B------:R-:W-:Y:S02]  /*0810*/  ISETP.NE.AND P0, PT, R40.reuse, 0x4, PT ;  /* 0x000000042800780c */ /* 0x040fe40003f05270 */
[----:B------:R-:W-:Y:S01]  /*0820*/  SEL R17, R21, RZ, P3 ;  /* 0x000000ff15117207 */ /* 0x000fe20001800000 */
        /* <DEDUP_REMOVED lines=18> */
[----:B------:R-:W-:Y:S02]  /*0950*/  ISETP.NE.AND P1, PT, R40, 0xb, PT ;  /* 0x0000000b2800780c */ /* 0x000fe40003f25270 */
[----:B------:R-:W-:Y:S02]  /*0960*/  SEL R20, R29, R20, !P0 ;  /* 0x000000141d147207 */ /* 0x000fe40004000000 */
[----:B------:R-:W-:-:S02]  /*0970*/  ISETP.NE.AND P0, PT, R16, RZ, PT ;  /* 0x000000ff1000720c */ /* 0x000fc40003f05270 */
[----:B------:R-:W-:-:S05]  /*0980*/  SEL R20, R30, R20, !P1 ;  /* 0x000000141e147207 */ /* 0x000fca0004800000 */
[----:B------:R-:W-:-:S06]  /*0990*/  @P2 IMAD.IADD R21, R20, 0x1, R17 ;  /* 0x0000000114152824 */ /* 0x000fcc00078e0211 */
[----:B------:R-:W-:Y:S05]  /*09a0*/  @P0 BRA `(.L_x_96) ;  /* 0x0000000c00f00947 */ /* 0x000fea0003800000 */
[----:B------:R-:W0:Y:S01]  /*09b0*/  LDC.64 R16, c[0x0][0x390] ;  /* 0x0000e400ff107b82 */ /* 0x000e220000000a00 */
[----:B------:R-:W-:Y:S02]  /*09c0*/  IMAD.MOV.U32 R30, RZ, RZ, 0x65 ;  /* 0x00000065ff1e7424 */ /* 0x000fe400078e00ff */
[----:B------:R-:W-:-:S03]  /*09d0*/  IMAD.MOV.U32 R21, RZ, RZ, RZ ;  /* 0x000000ffff157224 */ /* 0x000fc600078e00ff */
[----:B0-----:R0:W-:Y:S01]  /*09e0*/  ST.E.64.STRONG.GPU desc[UR8][R16.64+0x100], R30 ;  /* 0x0001001e10007985 */ /* 0x0011e2000c10fb08 */
[----:B------:R-:W-:Y:S05]  /*09f0*/  BRA `(.L_x_96) ;  /* 0x0000000c00dc7947 */ /* 0x000fea0003800000 */
.L_x_95:
[----:B0-2---:R-:W-:Y:S02]  /*0a00*/  IADD3 R17, PT, PT, R34, R37, R36 ;  /* 0x0000002522117210 */ /* 0x005fe40007ffe024 */
[C---:B------:R-:W-:Y:S02]  /*0a10*/  ISETP.NE.AND P1, PT, R39.reuse, 0x1f, PT ;  /* 0x0000001f2700780c */ /* 0x040fe40003f25270 */
[----:B---3--:R-:W-:Y:S02]  /*0a20*/  IADD3 R17, PT, PT, R32, R35, R17 ;  /* 0x0000002320117210 */ /* 0x008fe40007ffe011 */
[----:B------:R-:W-:Y:S02]  /*0a30*/  ISETP.NE.AND P2, PT, R39, RZ, PT ;  /* 0x000000ff2700720c */ /* 0x000fe40003f45270 */
[----:B----4-:R-:W-:-:S04]  /*0a40*/  IADD3 R17, PT, PT, R18, R33, R17 ;  /* 0x0000002112117210 */ /* 0x010fc80007ffe011 */
        /* <DEDUP_REMOVED lines=56> */
[----:B------:R-:W-:-:S02]  /*0dd0*/  ISETP.GT.U32.AND P0, PT, R16, 0x1f, PT ;  /* 0x0000001f1000780c */ /* 0x000fc40003f04070 */
[----:B------:R-:W-:Y:S02]  /*0de0*/  SEL R20, R30, R20, !P1 ;  /* 0x000000141e147207 */ /* 0x000fe40004800000 */
[----:B------:R-:W-:-:S03]  /*0df0*/  ISETP.GE.U32.AND P1, PT, R16, 0x20, PT ;  /* 0x000000201000780c */ /* 0x000fc60003f26070 */
[----:B------:R-:W-:-:S05]  /*0e00*/  IMAD.IADD R20, R20, 0x1, R21 ;  /* 0x0000000114147824 */ /* 0x000fca00078e0215 */
[----:B------:R-:W-:Y:S01]  /*0e10*/  SEL R23, R17, R20, !P1 ;  /* 0x0000001411177207 */ /* 0x000fe20004800000 */
[----:B------:R-:W-:Y:S06]  /*0e20*/  @P0 BRA `(.L_x_97) ;  /* 0x0000000800a80947 */ /* 0x000fec0003800000 */
[----:B------:R-:W0:Y:S01]  /*0e30*/  LDC.64 R20, c[0x0][0x390] ;  /* 0x0000e400ff147b82 */ /* 0x000e220000000a00 */
[----:B------:R-:W-:Y:S02]  /*0e40*/  ISETP.NE.AND P1, PT, R16, RZ, PT ;  /* 0x000000ff1000720c */ /* 0x000fe40003f25270 */
[----:B------:R-:W-:-:S05]  /*0e50*/  LOP3.LUT R17, RZ, R16, RZ, 0x33, !PT ;  /* 0x00000010ff117212 */ /* 0x000fca00078e33ff */
[----:B------:R-:W-:-:S06]  /*0e60*/  IMAD.IADD R24, R42, 0x1, R17 ;  /* 0x000000012a187824 */ /* 0x000fcc00078e0211 */
        /* <DEDUP_REMOVED lines=11> */
.L_x_127:
[----:B------:R-:W-:Y:S05]  /*0f20*/  @!P0 BRA `(.L_x_99) ;  /* 0x0000000000748947 */ /* 0x000fea0003800000 */
[----:B------:R-:W-:-:S07]  /*0f30*/  IMAD.MOV.U32 R22, RZ, RZ, 0x3b8 ;  /* 0x000003b8ff167424 */ /* 0x000fce00078e00ff */
.L_x_101:
[----:B------:R-:W-:Y:S02]  /*0f40*/  VIADD R25, R22, 0x1 ;  /* 0x0000000116197836 */ /* 0x000fe40000000000 */
[----:B------:R-:W-:Y:S02]  /*0f50*/  IMAD R42, R42, 0x41a7, RZ ;  /* 0x000041a72a2a7824 */ /* 0x000fe400078e02ff */
[----:B------:R-:W0:Y:S01]  /*0f60*/  I2F.U32.RP R28, R25 ;  /* 0x00000019001c7306 */ /* 0x000e220000209000 */
[----:B------:R-:W-:Y:S01]  /*0f70*/  IMAD.MOV R29, RZ, RZ, -R25 ;  /* 0x000000ffff1d7224 */ /* 0x000fe200078e0a19 */
[----:B------:R-:W-:Y:S02]  /*0f80*/  ISETP.NE.U32.AND P2, PT, R25, RZ, PT ;  /* 0x000000ff1900720c */ /* 0x000fe40003f45070 */
[----:B------:R-:W-:-:S04]  /*0f90*/  LOP3.LUT R42, R42, 0x7fffffff, RZ, 0xc0, !PT ;  /* 0x7fffffff2a2a7812 */ /* 0x000fc800078ec0ff */
[----:B0-----:R-:W0:Y:S02]  /*0fa0*/  MUFU.RCP R28, R28 ;  /* 0x0000001c001c7308 */ /* 0x001e240000001000 */
[----:B0-----:R-:W-:-:S06]  /*0fb0*/  VIADD R20, R28, 0xffffffe ;  /* 0x0ffffffe1c147836 */ /* 0x001fcc0000000000 */
[----:B------:R0:W1:Y:S02]  /*0fc0*/  F2I.FTZ.U32.TRUNC.NTZ R21, R20 ;  /* 0x0000001400157305 */ /* 0x000064000021f000 */
[----:B0-----:R-:W-:Y:S02]  /*0fd0*/  IMAD.MOV.U32 R20, RZ, RZ, RZ ;  /* 0x000000ffff147224 */ /* 0x001fe400078e00ff */
[----:B-1----:R-:W-:-:S04]  /*0fe0*/  IMAD R29, R29, R21, RZ ;  /* 0x000000151d1d7224 */ /* 0x002fc800078e02ff */
[----:B------:R-:W-:-:S06]  /*0ff0*/  IMAD.HI.U32 R21, R21, R29, R20 ;  /* 0x0000001d15157227 */ /* 0x000fcc00078e0014 */
[----:B------:R-:W-:-:S04]  /*1000*/  IMAD.HI.U32 R21, R21, R42, RZ ;  /* 0x0000002a15157227 */ /* 0x000fc800078e00ff */
[----:B------:R-:W-:-:S04]  /*1010*/  IMAD.MOV R21, RZ, RZ, -R21 ;  /* 0x000000ffff157224 */ /* 0x000fc800078e0a15 */
[----:B------:R-:W-:-:S05]  /*1020*/  IMAD R28, R25, R21, R42 ;  /* 0x00000015191c7224 */ /* 0x000fca00078e022a */
[----:B------:R-:W-:-:S13]  /*1030*/  ISETP.GE.U32.AND P0, PT, R28, R25, PT ;  /* 0x000000191c00720c */ /* 0x000fda0003f06070 */
[----:B------:R-:W-:-:S05]  /*1040*/  @P0 IMAD.IADD R28, R28, 0x1, -R25 ;  /* 0x000000011c1c0824 */ /* 0x000fca00078e0a19 */
[----:B------:R-:W-:-:S13]  /*1050*/  ISETP.GE.U32.AND P0, PT, R28, R25, PT ;  /* 0x000000191c00720c */ /* 0x000fda0003f06070 */
[----:B------:R-:W-:Y:S01]  /*1060*/  @P0 IMAD.IADD R28, R28, 0x1, -R25 ;  /* 0x000000011c1c0824 */ /* 0x000fe200078e0a19 */
[----:B------:R-:W-:-:S04]  /*1070*/  @!P2 LOP3.LUT R28, RZ, R25, RZ, 0x33, !PT ;  /* 0x00000019ff1ca212 */ /* 0x000fc800078e33ff */
[----:B------:R-:W-:Y:S05]  /*1080*/  NANOSLEEP R28 ;  /* 0x0000001c0000735d */ /* 0x000fea0003800000 */
[----:B------:R-:W2:Y:S01]  /*1090*/  LD.E.64.STRONG.GPU R28, desc[UR8][R16.64+0x100] ;  /* 0x00010008101c7980 */ /* 0x000ea2000c10fb00 */
[----:B------:R-:W-:Y:S01]  /*10a0*/  UMOV UR5, 0xffffffff ;  /* 0xffffffff00057882 */ /* 0x000fe20000000000 */
[----:B------:R-:W-:Y:S02]  /*10b0*/  SHF.R.U32.HI R22, RZ, 0x1, R22 ;  /* 0x00000001ff167819 */ /* 0x000fe40000011616 */
[----:B--2---:R-:W-:Y:S01]  /*10c0*/  ISETP.NE.AND P0, PT, R28, 0x63, PT ;  /* 0x000000631c00780c */ /* 0x004fe20003f05270 */
[----:B------:R-:W-:-:S12]  /*10d0*/  BRA.DIV UR5, `(.L_x_100) ;  /* 0x00000036051c7947 */ /* 0x000fd8000b800000 */
[----:B------:R-:W-:-:S13]  /*10e0*/  VOTE.ANY P0, !P0 ;  /* 0x0000000000ff7806 */ /* 0x000fda0004000100 */
.L_x_130:
[----:B------:R-:W-:Y:S05]  /*10f0*/  @P0 BRA `(.L_x_101) ;  /* 0xfffffffc00900947 */ /* 0x000fea000383ffff */
.L_x_99:
[----:B------:R-:W-:Y:S01]  /*1100*/  UMOV UR5, 0xffffffff ;  /* 0xffffffff00057882 */ /* 0x000fe20000000000 */
[----:B------:R-:W-:Y:S02]  /*1110*/  ISETP.NE.AND P0, PT, R28, 0x65, PT ;  /* 0x000000651c00780c */ /* 0x000fe40003f05270 */
[----:B------:R-:W-:Y:S11]  /*1120*/  BRA.DIV UR5, `(.L_x_102) ;  /* 0x0000003605287947 */ /* 0x000ff6000b800000 */
[----:B------:R-:W0:Y:S01]  /*1130*/  S2R R25, SR_GEMASK ;  /* 0x0000000000197919 */ /* 0x000e220000003c00 */
[----:B------:R-:W-:Y:S01]  /*1140*/  VOTE.ANY R21, PT, !P0 ;  /* 0x0000000000157806 */ /* 0x000fe200040e0100 */
        /* <DEDUP_REMOVED lines=10> */
[----:B0-----:R-:W-:Y:S02]  /*11f0*/  IADD3 R44, P3, PT, R16, 0x100, RZ ;  /* 0x00000100102c7810 */ /* 0x001fe40007f7e0ff */
[----:B-1----:R-:W-:Y:S02]  /*1200*/  SEL R22, R22, RZ, !P0 ;  /* 0x000000ff16167207 */ /* 0x002fe40004000000 */
[----:B------:R-:W-:-:S03]  /*1210*/  ISETP.GT.AND P0, PT, R41, R48, PT ;  /* 0x000000302900720c */ /* 0x000fc60003f04270 */
[----:B------:R-:W-:-:S05]  /*1220*/  IMAD.IADD R43, R22, 0x1, R29 ;  /* 0x00000001162b7824 */ /* 0x000fca00078e021d */
[----:B------:R-:W0:Y:S02]  /*1230*/  SHFL.DOWN PT, R22, R43, 0x2, R48 ;  /* 0x084000002b167989 */ /* 0x000e2400000e0030 */
[----:B0-----:R-:W-:Y:S02]  /*1240*/  SEL R22, R22, RZ, !P0 ;  /* 0x000000ff16167207 */ /* 0x001fe40004000000 */
[----:B------:R-:W-:-:S03]  /*1250*/  ISETP.GT.AND P0, PT, R40, R48, PT ;  /* 0x000000302800720c */ /* 0x000fc60003f04270 */
[----:B------:R-:W-:Y:S02]  /*1260*/  IMAD.IADD R45, R43, 0x1, R22 ;  /* 0x000000012b2d7824 */ /* 0x000fe400078e0216 */
[----:B------:R-:W-:-:S03]  /*1270*/  VIADD R43, R39, 0x10 ;  /* 0x00000010272b7836 */ /* 0x000fc60000000000 */
[----:B------:R-:W0:Y:S02]  /*1280*/  SHFL.DOWN PT, R22, R45, 0x4, R48 ;  /* 0x088000002d167989 */ /* 0x000e2400000e0030 */
[-C--:B------:R-:W-:Y:S02]  /*1290*/  ISETP.GT.AND P2, PT, R43, R48.reuse, PT ;  /* 0x000000302b00720c */ /* 0x080fe40003f44270 */
[----:B0-----:R-:W-:Y:S02]  /*12a0*/  SEL R22, R22, RZ, !P0 ;  /* 0x000000ff16167207 */ /* 0x001fe40004000000 */
[----:B------:R-:W-:-:S03]  /*12b0*/  ISETP.GT.AND P0, PT, R30, R48, PT ;  /* 0x000000301e00720c */ /* 0x000fc60003f04270 */
[----:B------:R-:W-:Y:S02]  /*12c0*/  IMAD.IADD R29, R45, 0x1, R22 ;  /* 0x000000012d1d7824 */ /* 0x000fe400078e0216 */
[----:B------:R-:W-:-:S03]  /*12d0*/  IMAD.X R45, RZ, RZ, R17, P3 ;  /* 0x000000ffff2d7224 */ /* 0x000fc600018e0611 */
[----:B------:R-:W0:Y:S02]  /*12e0*/  SHFL.DOWN PT, R22, R29, 0x8, R48 ;  /* 0x090000001d167989 */ /* 0x000e2400000e0030 */
[----:B0-----:R-:W-:Y:S02]  /*12f0*/  SEL R22, R22, RZ, !P0 ;  /* 0x000000ff16167207 */ /* 0x001fe40004000000 */
[----:B------:R-:W-:-:S03]  /*1300*/  ISETP.NE.AND P0, PT, R28, 0x65, PT ;  /* 0x000000651c00780c */ /* 0x000fc60003f05270 */
[----:B------:R-:W-:-:S05]  /*1310*/  IMAD.IADD R47, R29, 0x1, R22 ;  /* 0x000000011d2f7824 */ /* 0x000fca00078e0216 */
[----:B------:R-:W0:Y:S05]  /*1320*/  SHFL.DOWN PT, R22, R47, 0x10, R48 ;  /* 0x0a0000002f167989 */ /* 0x000e2a00000e0030 */
[----:B------:R-:W-:Y:S02]  /*1330*/  VOTE.ALL P0, P0 ;  /* 0x0000000000ff7806 */ /* 0x000fe40000000000 */
[----:B0-----:R-:W-:-:S05]  /*1340*/  SEL R22, R22, RZ, !P2 ;  /* 0x000000ff16167207 */ /* 0x001fca0005000000 */
[----:B------:R-:W-:-:S07]  /*1350*/  IMAD.IADD R46, R47, 0x1, R22 ;  /* 0x000000012f2e7824 */ /* 0x000fce00078e0216 */
.L_x_139:
[----:B------:R-:W-:Y:S05]  /*1360*/  @!P0 BRA `(.L_x_103) ;  /* 0x00000004001c8947 */ /* 0x000fea0003800000 */
[----:B------:R-:W-:-:S07]  /*1370*/  IMAD.MOV.U32 R47, RZ, RZ, 0x3b8 ;  /* 0x000003b8ff2f7424 */ /* 0x000fce00078e00ff */
.L_x_109:
        /* <DEDUP_REMOVED lines=8> */
.L_x_142:
[----:B------:R-:W-:Y:S05]  /*1400*/  @!P0 BRA `(.L_x_105) ;  /* 0x0000000000748947 */ /* 0x000fea0003800000 */
[----:B------:R-:W-:-:S07]  /*1410*/  IMAD.MOV.U32 R22, RZ, RZ, R47 ;  /* 0x000000ffff167224 */ /* 0x000fce00078e002f */
.L_x_107:
        /* <DEDUP_REMOVED lines=27> */
.L_x_145:
[----:B------:R-:W-:Y:S05]  /*15d0*/  @P0 BRA `(.L_x_107) ;  /* 0xfffffffc00900947 */ /* 0x000fea000383ffff */
.L_x_105:
[----:B------:R-:W-:Y:S01]  /*15e0*/  UMOV UR5, 0xffffffff ;  /* 0xffffffff00057882 */ /* 0x000fe20000000000 */
[----:B------:R-:W-:Y:S02]  /*15f0*/  ISETP.NE.AND P0, PT, R28, 0x65, PT ;  /* 0x000000651c00780c */ /* 0x000fe40003f05270 */
[----:B------:R-:W-:Y:S11]  /*1600*/  BRA.DIV UR5, `(.L_x_108) ;  /* 0x0000003605387947 */ /* 0x000ff6000b800000 */
[----:B------:R-:W-:Y:S01]  /*1610*/  VOTE.ANY R21, PT, !P0 ;  /* 0x0000000000157806 */ /* 0x000fe200040e0100 */
[----:B------:R-:W-:-:S03]  /*1620*/  VIADD R24, R24, 0xffffffe0 ;  /* 0xffffffe018187836 */ /* 0x000fc60000000000 */
[----:B------:R-:W-:-:S05]  /*1630*/  LOP3.LUT R21, R21, 0x80000000, R25, 0xec, !PT ;  /* 0x8000000015157812 */ /* 0x000fca00078eec19 */
[----:B------:R-:W-:-:S05]  /*1640*/  VIADD R16, R21, 0xffffffff ;  /* 0xffffffff15107836 */ /* 0x000fca0000000000 */
[----:B------:R-:W-:-:S04]  /*1650*/  LOP3.LUT R16, R21, R16, RZ, 0xc, !PT ;  /* 0x0000001015107212 */ /* 0x000fc800078e0cff */
        /* <DEDUP_REMOVED lines=23> */
.L_x_154:
[----:B------:R-:W-:Y:S05]  /*17d0*/  @P0 BRA `(.L_x_109) ;  /* 0xfffffff800e80947 */ /* 0x000fea000383ffff */
.L_x_103:
        /* <DEDUP_REMOVED lines=8> */
[----:B0-----:R-:W-:-:S05]  /*1860*/  @!P1 LEA R16, R17, R16, 0x18 ;  /* 0x0000001011109211 */ /* 0x001fca00078ec0ff */
[----:B------:R1:W-:Y:S04]  /*1870*/  @!P1 STS [R16+0x8], R31 ;  /* 0x0000081f10009388 */ /* 0x0003e80000000800 */
[----:B------:R1:W-:Y:S01]  /*1880*/  @!P1 STS [R16+0x4], R46 ;  /* 0x0000042e10009388 */ /* 0x0003e20000000800 */
[----:B--2---:R-:W-:Y:S01]  /*1890*/  @!P0 LEA R21, R21, R20, 0x18 ;  /* 0x0000001415158211 */ /* 0x004fe200078ec0ff */
[----:B------:R-:W-:Y:S02]  /*18a0*/  IMAD.MOV.U32 R20, RZ, RZ, R23 ;  /* 0x000000ffff147224 */ /* 0x000fe400078e0017 */
[----:B------:R-:W-:Y:S02]  /*18b0*/  @!P0 IMAD.MOV.U32 R20, RZ, RZ, R46 ;  /* 0x000000ffff148224 */ /* 0x000fe400078e002e */
[----:B------:R1:W-:Y:S05]  /*18c0*/  @!P0 STS [R21+0x4c], R46 ;  /* 0x00004c2e15008388 */ /* 0x0003ea0000000800 */
.L_x_97:
[----:B------:R-:W-:Y:S05]  /*18d0*/  WARPSYNC.ALL ;  /* 0x0000000000007948 */ /* 0x000fea0003800000 */
[----:B------:R-:W0:Y:S08]  /*18e0*/  S2UR UR6, SR_CgaCtaId ;  /* 0x00000000000679c3 */ /* 0x000e300000008800 */
[----:B------:R-:W-:Y:S06]  /*18f0*/  BAR.SYNC.DEFER_BLOCKING 0x0 ;  /* 0x0000000000007b1d */ /* 0x000fec0000010000 */
[----:B------:R-:W-:Y:S01]  /*1900*/  UMOV UR5, 0x400 ;  /* 0x0000040000057882 */ /* 0x000fe20000000000 */
[----:B------:R-:W2:Y:S01]  /*1910*/  S2R R17, SR_TID.X ;  /* 0x0000000000117919 */ /* 0x000ea20000002100 */
[----:B0-----:R-:W-:-:S09]  /*1920*/  ULEA UR5, UR6, UR5, 0x18 ;  /* 0x0000000506057291 */ /* 0x001fd2000f8ec0ff */
[----:B-1----:R-:W0:Y:S01]  /*1930*/  LDS R16, [UR5+0x4c] ;  /* 0x00004c05ff107984 */ /* 0x002e220008000800 */
[----:B--2---:R-:W-:-:S04]  /*1940*/  ISETP.NE.AND P0, PT, R17, RZ, PT ;  /* 0x000000ff1100720c */ /* 0x004fc80003f05270 */
[----:B0-----:R-:W-:-:S05]  /*1950*/  SEL R21, R16, RZ, P0 ;  /* 0x000000ff10157207 */ /* 0x001fca0000000000 */
[----:B------:R-:W-:-:S07]  /*1960*/  IMAD.IADD R21, R21, 0x1, R20 ;  /* 0x0000000115157824 */ /* 0x000fce00078e0214 */
.L_x_96:
[----:B------:R-:W-:Y:S05]  /*1970*/  BSYNC.RECONVERGENT B0 ;  /* 0x0000000000007941 */ /* 0x000fea0003800200 */
.L_x_94:
[----:B------:R-:W-:Y:S01]  /*1980*/  IMAD.IADD R36, R36, 0x1, R21 ;  /* 0x0000000124247824 */ /* 0x000fe200078e0215 */
[----:B0-----:R-:W0:Y:S01]  /*1990*/  S2R R16, SR_TID.X ;  /* 0x0000000000107919 */ /* 0x001e220000002100 */
[----:B------:R-:W1:Y:S01]  /*19a0*/  S2UR UR6, SR_CgaCtaId ;  /* 0x00000000000679c3 */ /* 0x000e620000008800 */
[----:B------:R-:W-:Y:S01]  /*19b0*/  UMOV UR5, 0x400 ;  /* 0x0000040000057882 */ /* 0x000fe20000000000 */
[----:B------:R-:W-:Y:S01]  /*19c0*/  IMAD.IADD R37, R37, 0x1, R36 ;  /* 0x0000000125257824 */ /* 0x000fe200078e0224 */
[----:B------:R-:W2:Y:S03]  /*19d0*/  S2R R17, SR_LANEID ;  /* 0x0000000000117919 */ /* 0x000ea60000000000 */
[----:B------:R-:W-:Y:S02]  /*19e0*/  IMAD.IADD R34, R34, 0x1, R37 ;  /* 0x0000000122227824 */ /* 0x000fe400078e0225 */
[----:B------:R-:W-:Y:S02]  /*19f0*/  BAR.SYNC.DEFER_BLOCKING 0x0 ;  /* 0x0000000000007b1d */ /* 0x000fe40000010000 */
[----:B------:R-:W-:-:S04]  /*1a00*/  IMAD.IADD R35, R35, 0x1, R34 ;  /* 0x0000000123237824 */ /* 0x000fc800078e0222 */
[----:B------:R-:W-:-:S04]  /*1a10*/  IMAD.IADD R32, R32, 0x1, R35 ;  /* 0x0000000120207824 */ /* 0x000fc800078e0223 */
[----:B------:R-:W-:-:S04]  /*1a20*/  IMAD.IADD R33, R33, 0x1, R32 ;  /* 0x0000000121217824 */ /* 0x000fc800078e0220 */
[----:B------:R-:W-:Y:S01]  /*1a30*/  IMAD.IADD R18, R18, 0x1, R33 ;  /* 0x0000000112127824 */ /* 0x000fe200078e0221 */
[----:B-1----:R-:W-:-:S03]  /*1a40*/  ULEA UR5, UR6, UR5, 0x18 ;  /* 0x0000000506057291 */ /* 0x002fc6000f8ec0ff */
[----:B------:R-:W-:Y:S01]  /*1a50*/  IMAD.IADD R19, R19, 0x1, R18 ;  /* 0x0000000113137824 */ /* 0x000fe200078e0212 */
[----:B------:R-:W1:Y:S03]  /*1a60*/  LDCU.64 UR6, c[0x0][0x388] ;  /* 0x00007100ff0677ac */ /* 0x000e660008000a00 */
[----:B------:R-:W-:Y:S01]  /*1a70*/  IMAD.IADD R14, R14, 0x1, R19 ;  /* 0x000000010e0e7824 */ /* 0x000fe200078e0213 */
[----:B0-----:R-:W-:-:S03]  /*1a80*/  SHF.R.U32.HI R16, RZ, 0x5, R16 ;  /* 0x00000005ff107819 */ /* 0x001fc60000011610 */
[----:B------:R-:W-:Y:S02]  /*1a90*/  IMAD.IADD R15, R15, 0x1, R14 ;  /* 0x000000010f0f7824 */ /* 0x000fe400078e020e */
[----:B--2---:R-:W-:Y:S02]  /*1aa0*/  IMAD R16, R16, 0x2c0, R17 ;  /* 0x000002c010107824 */ /* 0x004fe400078e0211 */
[----:B------:R-:W-:-:S03]  /*1ab0*/  IMAD.IADD R12, R12, 0x1, R15 ;  /* 0x000000010c0c7824 */ /* 0x000fc600078e020f */
[----:B------:R-:W-:Y:S01]  /*1ac0*/  LEA R16, R16, UR5, 0x2 ;  /* 0x0000000510107c11 */ /* 0x000fe2000f8e10ff */
[----:B------:R-:W-:Y:S01]  /*1ad0*/  IMAD.IADD R13, R13, 0x1, R12 ;  /* 0x000000010d0d7824 */ /* 0x000fe200078e020c */
[----:B-1----:R-:W-:-:S03]  /*1ae0*/  IADD3 R38, P0, PT, R38, UR6, RZ ;  /* 0x0000000626267c10 */ /* 0x002fc6000ff1e0ff */
[----:B------:R-:W-:Y:S02]  /*1af0*/  IMAD.IADD R10, R10, 0x1, R13 ;  /* 0x000000010a0a7824 */ /* 0x000fe400078e020d */
[----:B------:R-:W-:Y:S01]  /*1b00*/  IMAD R20, R17, 0x54, R16 ;  /* 0x0000005411147824 */ /* 0x000fe200078e0210 */
[----:B------:R-:W-:Y:S01]  /*1b10*/  IADD3.X R39, PT, PT, R0, UR7, RZ, P0, !PT ;  /* 0x0000000700277c10 */ /* 0x000fe200087fe4ff */
[----:B------:R-:W-:-:S03]  /*1b20*/  IMAD.IADD R11, R11, 0x1, R10 ;  /* 0x000000010b0b7824 */ /* 0x000fc600078e020a */
[----:B------:R-:W-:Y:S01]  /*1b30*/  STS.64 [R20], R36 ;  /* 0x0000002414007388 */ /* 0x000fe20000000a00 */
[----:B------:R-:W-:-:S03]  /*1b40*/  IMAD.IADD R8, R8, 0x1, R11 ;  /* 0x0000000108087824 */ /* 0x000fc600078e020b */
[----:B------:R-:W-:Y:S01]  /*1b50*/  STS.64 [R20+0x8], R34 ;  /* 0x0000082214007388 */ /* 0x000fe20000000a00 */
        /* <DEDUP_REMOVED lines=13> */
[----:B------:R-:W-:Y:S04]  /*1c30*/  STS.64 [R20+0x40], R6 ;  /* 0x0000400614007388 */ /* 0x000fe80000000a00 */
[----:B------:R-:W-:Y:S04]  /*1c40*/  STS.64 [R20+0x48], R4 ;  /* 0x0000480414007388 */ /* 0x000fe80000000a00 */
[----:B------:R-:W-:Y:S01]  /*1c50*/  STS.64 [R20+0x50], R2 ;  /* 0x0000500214007388 */ /* 0x000fe20000000a00 */
        /* <DEDUP_REMOVED lines=46> */
.L_x_93:
[----:B------:R-:W-:-:S13]  /*1f40*/  ISETP.NE.AND P0, PT, R0, RZ, PT ;  /* 0x000000ff0000720c */ /* 0x000fda0003f05270 */
[----:B------:R-:W-:Y:S05]  /*1f50*/  @!P0 EXIT ;  /* 0x000000000000894d */ /* 0x000fea0003800000 */
[----:B------:R-:W0:Y:S02]  /*1f60*/  LDC.64 R4, c[0x0][0x380] ;  /* 0x0000e000ff047b82 */ /* 0x000e240000000a00 */
[----:B0-----:R-:W-:-:S05]  /*1f70*/  IMAD.WIDE.U32 R4, R3, 0x4, R4 ;  /* 0x0000000403047825 */ /* 0x001fca00078e0004 */
[----:B------:R0:W2:Y:S01]  /*1f80*/  LDG.E R6, desc[UR8][R4.64] ;  /* 0x0000000804067981 */ /* 0x0000a2000c1e1900 */
[----:B------:R-:W1:Y:S02]  /*1f90*/  S2R R2, SR_TID.X ;  /* 0x0000000000027919 */ /* 0x000e640000002100 */
[C---:B-1----:R-:W-:Y:S02]  /*1fa0*/  LOP3.LUT R3, R2.reuse, 0x1f, RZ, 0xc0, !PT ;  /* 0x0000001f02037812 */ /* 0x042fe400078ec0ff */
[----:B------:R-:W-:-:S05]  /*1fb0*/  LOP3.LUT R8, R2, 0x3e0, RZ, 0xc0, !PT ;  /* 0x000003e002087812 */ /* 0x000fca00078ec0ff */
[----:B------:R-:W-:-:S04]  /*1fc0*/  IMAD R3, R8, 0x16, R3 ;  /* 0x0000001608037824 */ /* 0x000fc800078e0203 */
[C---:B------:R-:W-:Y:S01]  /*1fd0*/  VIADD R7, R3.reuse, 0x20 ;  /* 0x0000002003077836 */ /* 0x040fe20000000000 */
[C---:B------:R-:W-:Y:S01]  /*1fe0*/  ISETP.GE.U32.AND P6, PT, R3.reuse, R0, PT ;  /* 0x000000000300720c */ /* 0x040fe20003fc6070 */
[C---:B------:R-:W-:Y:S01]  /*1ff0*/  VIADD R9, R3.reuse, 0x40 ;  /* 0x0000004003097836 */ /* 0x040fe20000000000 */
[C---:B0-----:R-:W-:Y:S01]  /*2000*/  LEA R4, P1, R3.reuse, R4, 0x2 ;  /* 0x0000000403047211 */ /* 0x041fe200078210ff */
[----:B------:R-:W-:Y:S01]  /*2010*/  VIADD R11, R3, 0x60 ;  /* 0x00000060030b7836 */ /* 0x000fe20000000000 */
[-C--:B------:R-:W-:Y:S01]  /*2020*/  ISETP.GE.U32.AND P5, PT, R7, R0.reuse, PT ;  /* 0x000000000700720c */ /* 0x080fe20003fa6070 */
[----:B------:R-:W-:Y:S01]  /*2030*/  VIADD R7, R3, 0x80 ;  /* 0x0000008003077836 */ /* 0x000fe20000000000 */
[-C--:B------:R-:W-:Y:S01]  /*2040*/  ISETP.GE.U32.AND P0, PT, R9, R0.reuse, PT ;  /* 0x000000000900720c */ /* 0x080fe20003f06070 */
[----:B------:R-:W-:Y:S01]  /*2050*/  IMAD.X R5, RZ, RZ, R5, P1 ;  /* 0x000000ffff057224 */ /* 0x000fe200008e0605 */
[-C--:B------:R-:W-:Y:S01]  /*2060*/  ISETP.GE.U32.AND P4, PT, R11, R0.reuse, PT ;  /* 0x000000000b00720c */ /* 0x080fe20003f86070 */
[----:B------:R-:W-:Y:S01]  /*2070*/  VIADD R9, R3, 0xa0 ;  /* 0x000000a003097836 */ /* 0x000fe20000000000 */
[----:B------:R-:W-:Y:S01]  /*2080*/  ISETP.GE.U32.AND P3, PT, R7, R0, PT ;  /* 0x000000000700720c */ /* 0x000fe20003f66070 */
[----:B------:R-:W-:-:S03]  /*2090*/  VIADD R7, R3, 0xc0 ;  /* 0x000000c003077836 */ /* 0x000fc60000000000 */
[-C--:B------:R-:W-:Y:S01]  /*20a0*/  ISETP.GE.U32.AND P2, PT, R9, R0.reuse, PT ;  /* 0x000000000900720c */ /* 0x080fe20003f46070 */
[----:B------:R-:W-:Y:S01]  /*20b0*/  VIADD R9, R3, 0x100 ;  /* 0x0000010003097836 */ /* 0x000fe20000000000 */
[-C--:B------:R-:W-:Y:S01]  /*20c0*/  ISETP.GE.U32.AND P1, PT, R7, R0.reuse, PT ;  /* 0x000000000700720c */ /* 0x080fe20003f26070 */
[C---:B------:R-:W-:Y:S02]  /*20d0*/  VIADD R7, R3.reuse, 0xe0 ;  /* 0x000000e003077836 */ /* 0x040fe40000000000 */
[----:B------:R-:W-:Y:S02]  /*20e0*/  VIADD R39, R3, 0x260 ;  /* 0x0000026003277836 */ /* 0x000fe40000000000 */
[----:B--2---:R-:W-:Y:S02]  /*20f0*/  IMAD.MOV.U32 R16, RZ, RZ, R6 ;  /* 0x000000ffff107224 */ /* 0x004fe400078e0006 */
[----:B------:R-:W2:Y:S01]  /*2100*/  @!P6 LDG.E R6, desc[UR8][R4.64] ;  /* 0x000000080406e981 */ /* 0x000ea2000c1e1900 */
[----:B------:R-:W-:Y:S01]  /*2110*/  ISETP.GE.U32.AND P6, PT, R7, R0, PT ;  /* 0x000000000700720c */ /* 0x000fe20003fc6070 */
[----:B------:R-:W-:-:S02]  /*2120*/  IMAD.MOV.U32 R10, RZ, RZ, R16 ;  /* 0x000000ffff0a7224 */ /* 0x000fc400078e0010 */
[----:B------:R-:W-:Y:S02]  /*2130*/  VIADD R7, R3, 0x120 ;  /* 0x0000012003077836 */ /* 0x000fe40000000000 */
[--C-:B------:R-:W-:Y:S02]  /*2140*/  IMAD.MOV.U32 R12, RZ, RZ, R16.reuse ;  /* 0x000000ffff0c7224 */ /* 0x100fe400078e0010 */
[----:B------:R-:W3:Y:S01]  /*2150*/  @!P0 LDG.E R10, desc[UR8][R4.64+0x100] ;  /* 0x00010008040a8981 */ /* 0x000ee2000c1e1900 */
[-C--:B------:R-:W-:Y:S01]  /*2160*/  ISETP.GE.U32.AND P0, PT, R7, R0.reuse, PT ;  /* 0x000000000700720c */ /* 0x080fe20003f06070 */
[----:B------:R-:W-:Y:S02]  /*2170*/  VIADD R7, R3, 0x140 ;  /* 0x0000014003077836 */ /* 0x000fe40000000000 */
[--C-:B------:R-:W-:Y:S01]  /*2180*/  IMAD.MOV.U32 R8, RZ, RZ, R16.reuse ;  /* 0x000000ffff087224 */ /* 0x100fe200078e0010 */
[----:B------:R-:W4:Y:S01]  /*2190*/  @!P4 LDG.E R12, desc[UR8][R4.64+0x180] ;  /* 0x00018008040cc981 */ /* 0x000f22000c1e1900 */
[----:B------:R-:W-:Y:S01]  /*21a0*/  IMAD.MOV.U32 R18, RZ, RZ, R16 ;  /* 0x000000ffff127224 */ /* 0x000fe200078e0010 */
[----:B------:R-:W-:Y:S01]  /*21b0*/  ISETP.GE.U32.AND P4, PT, R7, R0, PT ;  /* 0x000000000700720c */ /* 0x000fe20003f86070 */
[----:B------:R-:W-:-:S02]  /*21c0*/  VIADD R7, R3, 0x180 ;  /* 0x0000018003077836 */ /* 0x000fc40000000000 */
[----:B------:R-:W5:Y:S01]  /*21d0*/  @!P5 LDG.E R8, desc[UR8][R4.64+0x80] ;  /* 0x000080080408d981 */ /* 0x000f62000c1e1900 */
[-C--:B------:R-:W-:Y:S01]  /*21e0*/  ISETP.GE.U32.AND P5, PT, R9, R0.reuse, PT ;  /* 0x000000000900720c */ /* 0x080fe20003fa6070 */
[--C-:B------:R-:W-:Y:S02]  /*21f0*/  IMAD.MOV.U32 R20, RZ, RZ, R16.reuse ;  /* 0x000000ffff147224 */ /* 0x100fe400078e0010 */
[----:B------:R-:W5:Y:S01]  /*2200*/  @!P2 LDG.E R18, desc[UR8][R4.64+0x280] ;  /* 0x000280080412a981 */ /* 0x000f62000c1e1900 */
[-C--:B------:R-:W-:Y:S01]  /*2210*/  ISETP.GE.U32.AND P2, PT, R7, R0.reuse, PT ;  /* 0x000000000700720c */ /* 0x080fe20003f46070 */
[C---:B------:R-:W-:Y:S02]  /*2220*/  VIADD R7, R3.reuse, 0x1a0 ;  /* 0x000001a003077836 */ /* 0x040fe40000000000 */
[--C-:B------:R-:W-:Y:S01]  /*2230*/  IMAD.MOV.U32 R14, RZ, RZ, R16.reuse ;  /* 0x000000ffff0e7224 */ /* 0x100fe200078e0010 */
[----:B------:R-:W5:Y:S01]  /*2240*/  @!P1 LDG.E R20, desc[UR8][R4.64+0x300] ;  /* 0x0003000804149981 */ /* 0x000f62000c1e1900 */
[----:B------:R-:W-:Y:S01]  /*2250*/  VIADD R9, R3, 0x160 ;  /* 0x0000016003097836 */ /* 0x000fe20000000000 */
[----:B------:R-:W-:Y:S01]  /*2260*/  ISETP.GE.U32.AND P1, PT, R7, R0, PT ;  /* 0x000000000700720c */ /* 0x000fe20003f26070 */
[----:B------:R-:W-:-:S02]  /*2270*/  IMAD.MOV.U32 R24, RZ, RZ, R16 ;  /* 0x000000ffff187224 */ /* 0x000fc400078e0010 */
[----:B------:R-:W-:Y:S01]  /*2280*/  VIADD R7, R3, 0x1e0 ;  /* 0x000001e003077836 */ /* 0x000fe20000000000 */
        /* <DEDUP_REMOVED lines=17> */
[----:B------:R-:W-:Y:S02]  /*23a0*/  VIADD R7, R3, 0x280 ;  /* 0x0000028003077836 */ /* 0x000fe40000000000 */
[--C-:B------:R-:W-:Y:S01]  /*23b0*/  IMAD.MOV.U32 R28, RZ, RZ, R16.reuse ;  /* 0x000000ffff1c7224 */ /* 0x100fe200078e0010 */
[----:B------:R-:W5:Y:S01]  /*23c0*/  @!P2 LDG.E R32, desc[UR8][R4.64+0x600] ;  /* 0x000600080420a981 */ /* 0x000f62000c1e1900 */
[--C-:B------:R-:W-:Y:S01]  /*23d0*/  IMAD.MOV.U32 R34, RZ, RZ, R16.reuse ;  /* 0x000000ffff227224 */ /* 0x100fe200078e0010 */
[----:B------:R-:W-:Y:S01]  /*23e0*/  ISETP.GE.U32.AND P2, PT, R7, R0, PT ;  /* 0x000000000700720c */ /* 0x000fe20003f46070 */
[----:B------:R-:W-:-:S02]  /*23f0*/  IMAD.MOV.U32 R36, RZ, RZ, R16 ;  /* 0x000000ffff247224 */ /* 0x000fc400078e0010 */
[C---:B------:R-:W-:Y:S01]  /*2400*/  VIADD R9, R3.reuse, 0x220 ;  /* 0x0000022003097836 */ /* 0x040fe20000000000 */
[----:B------:R-:W5:Y:S01]  /*2410*/  @!P4 LDG.E R28, desc[UR8][R4.64+0x500] ;  /* 0x00050008041cc981 */ /* 0x000f62000c1e1900 */
[----:B------:R-:W-:-:S03]  /*2420*/  VIADD R7, R3, 0x2a0 ;  /* 0x000002a003077836 */ /* 0x000fc60000000000 */
[----:B------:R-:W5:Y:S01]  /*2430*/  @!P1 LDG.E R34, desc[UR8][R4.64+0x680] ;  /* 0x0006800804229981 */ /* 0x000f62000c1e1900 */
[-C--:B------:R-:W-:Y:S02]  /*2440*/  ISETP.GE.U32.AND P4, PT, R9, R0.reuse, PT ;  /* 0x000000000900720c */ /* 0x080fe40003f86070 */
[-C--:B------:R-:W-:Y:S01]  /*2450*/  ISETP.GE.U32.AND P1, PT, R39, R0.reuse, PT ;  /* 0x000000002700720c */ /* 0x080fe20003f26070 */
[----:B------:R-:W5:Y:S01]  /*2460*/  @!P6 LDG.E R36, desc[UR8][R4.64+0x700] ;  /* 0x000700080424e981 */ /* 0x000f62000c1e1900 */
[----:B------:R-:W-:Y:S01]  /*2470*/  ISETP.GE.U32.AND P6, PT, R7, R0, PT ;  /* 0x000000000700720c */ /* 0x000fe20003fc6070 */
        /* <DEDUP_REMOVED lines=16> */
[----:B------:R-:W-:Y:S01]  /*2580*/  UMOV UR4, 0x400 ;  /* 0x0000040000047882 */ /* 0x000fe20000000000 */
[----:B------:R-:W-:Y:S01]  /*2590*/  ISETP.NE.AND P0, PT, R42, RZ, PT ;  /* 0x000000ff2a00720c */ /* 0x000fe20003f05270 */
[----:B-1----:R-:W-:-:S02]  /*25a0*/  ULEA UR4, UR5, UR4, 0x18 ;  /* 0x0000000405047291 */ /* 0x002fc4000f8ec0ff */
[----:B0-----:R-:W-:-:S05]  /*25b0*/  IMAD R41, R43, 0x2c0, R38 ;  /* 0x000002c02b297824 */ /* 0x001fca00078e0226 */
        /* <DEDUP_REMOVED lines=39> */
[----:B------:R-:W-:Y:S02]  /*2830*/  ISETP.NE.AND P1, PT, R38, 0x1f, PT ;  /* 0x0000001f2600780c */ /* 0x000fe40003f25270 */
[----:B---3--:R-:W-:Y:S02]  /*2840*/  IADD3 R16, PT, PT, R8, R7, R16 ;  /* 0x0000000708107210 */ /* 0x008fe40007ffe010 */
[----:B------:R-:W-:Y:S02]  /*2850*/  ISETP.NE.AND P2, PT, R43, 0xb, PT ;  /* 0x0000000b2b00780c */ /* 0x000fe40003f45270 */
[----:B----4-:R-:W-:Y:S02]  /*2860*/  IADD3 R16, PT, PT, R10, R9, R16 ;  /* 0x000000090a107210 */ /* 0x010fe40007ffe010 */
[----:B------:R-:W-:-:S02]  /*2870*/  ISETP.GE.U32.AND P3, PT, R2, 0x20, PT ;  /* 0x000000200200780c */ /* 0x000fc40003f66070 */
        /* <DEDUP_REMOVED lines=46> */
[----:B------:R-:W-:Y:S02]  /*2b60*/  SEL R16, R22, R16, !P0 ;  /* 0x0000001016107207 */ /* 0x000fe40004000000 */
[----:B------:R-:W-:-:S04]  /*2b70*/  ISETP.NE.AND P0, PT, R43, 0x8, PT ;  /* 0x000000082b00780c */ /* 0x000fc80003f05270 */
[----:B------:R-:W-:Y:S02]  /*2b80*/  SEL R16, R23, R16, !P0 ;  /* 0x0000001017107207 */ /* 0x000fe40004000000 */
[----:B------:R-:W-:Y:S02]  /*2b90*/  ISETP.NE.AND P0, PT, R43, 0xa, PT ;  /* 0x0000000a2b00780c */ /* 0x000fe40003f05270 */
[----:B------:R-:W-:Y:S02]  /*2ba0*/  SEL R16, R24, R16, !P1 ;  /* 0x0000001018107207 */ /* 0x000fe40004800000 */
[----:B------:R-:W-:Y:S02]  /*2bb0*/  ISETP.NE.AND P1, PT, R38, RZ, PT ;  /* 0x000000ff2600720c */ /* 0x000fe40003f25270 */
[----:B------:R-:W-:Y:S01]  /*2bc0*/  SEL R16, R25, R16, !P0 ;  /* 0x0000001019107207 */ /* 0x000fe20004000000 */
[----:B------:R-:W-:Y:S01]  /*2bd0*/  @!P2 IMAD.IADD R16, R26, 0x1, R25 ;  /* 0x000000011a10a824 */ /* 0x000fe200078e0219 */
[----:B------:R-:W-:-:S02]  /*2be0*/  SEL R17, R42, RZ, P1 ;  /* 0x000000ff2a117207 */ /* 0x000fc40000800000 */
[----:B------:R-:W-:-:S03]  /*2bf0*/  ISETP.NE.AND P0, PT, R2, RZ, PT ;  /* 0x000000ff0200720c */ /* 0x000fc60003f05270 */
[----:B------:R-:W-:-:S05]  /*2c00*/  @P3 IMAD.IADD R42, R16, 0x1, R17 ;  /* 0x00000001102a3824 */ /* 0x000fca00078e0211 */
[----:B------:R-:W-:Y:S01]  /*2c10*/  SEL R17, R42, RZ, P0 ;  /* 0x000000ff2a117207 */ /* 0x000fe20000000000 */
[----:B------:R-:W-:Y:S06]  /*2c20*/  BRA `(.L_x_111) ;  /* 0x0000000c00e87947 */ /* 0x000fec0003800000 */
.L_x_110:
[----:B0-2---:R-:W-:Y:S02]  /*2c30*/  IADD3 R16, PT, PT, R6, R5, R4 ;  /* 0x0000000506107210 */ /* 0x005fe40007ffe004 */
[----:B------:R-:W-:Y:S02]  /*2c40*/  ISETP.NE.AND P1, PT, R38, 0x1f, PT ;  /* 0x0000001f2600780c */ /* 0x000fe40003f25270 */
        /* <DEDUP_REMOVED lines=52> */
[----:B------:R-:W-:Y:S01]  /*2f90*/  SEL R16, R23, R16, !P0 ;  /* 0x0000001017107207 */ /* 0x000fe20004000000 */
[----:B------:R-:W-:Y:S01]  /*2fa0*/  IMAD.IADD R23, R45, 0x1, -R44 ;  /* 0x000000012d177824 */ /* 0x000fe200078e0a2c */
[C---:B------:R-:W-:Y:S02]  /*2fb0*/  ISETP.NE.AND P0, PT, R43.reuse, 0xa, PT ;  /* 0x0000000a2b00780c */ /* 0x040fe40003f05270 */
[----:B------:R-:W-:Y:S02]  /*2fc0*/  SEL R16, R24, R16, !P1 ;  /* 0x0000001018107207 */ /* 0x000fe40004800000 */
[----:B------:R-:W-:Y:S02]  /*2fd0*/  ISETP.NE.AND P1, PT, R43, 0xb, PT ;  /* 0x0000000b2b00780c */ /* 0x000fe40003f25270 */
[----:B------:R-:W-:Y:S02]  /*2fe0*/  SEL R16, R25, R16, !P0 ;  /* 0x0000001019107207 */ /* 0x000fe40004000000 */
[----:B------:R-:W-:-:S02]  /*2ff0*/  ISETP.GT.U32.AND P0, PT, R2, 0x1f, PT ;  /* 0x0000001f0200780c */ /* 0x000fc40003f04070 */
[----:B------:R-:W-:Y:S02]  /*3000*/  SEL R17, R23, RZ, P2 ;  /* 0x000000ff17117207 */ /* 0x000fe40001000000 */
        /* <DEDUP_REMOVED lines=20> */
.L_x_157:
[----:B------:R-:W-:Y:S05]  /*3150*/  @!P0 BRA `(.L_x_114) ;  /* 0x0000000000748947 */ /* 0x000fea0003800000 */
[----:B------:R-:W-:-:S07]  /*3160*/  IMAD.MOV.U32 R20, RZ, RZ, 0x3b8 ;  /* 0x000003b8ff147424 */ /* 0x000fce00078e00ff */
.L_x_116:
        /* <DEDUP_REMOVED lines=27> */
.L_x_160:
[----:B------:R-:W-:Y:S05]  /*3320*/  @P0 BRA `(.L_x_116) ;  /* 0xfffffffc00900947 */ /* 0x000fea000383ffff */
.L_x_114:
        /* <DEDUP_REMOVED lines=23> */
[----:B------:R-:W-:-:S03]  /*34a0*/  ISETP.GT.AND P0, PT, R16, R47, PT ;  /* 0x0000002f1000720c */ /* 0x000fc60003f04270 */
[----:B------:R-:W-:-:S05]  /*34b0*/  IMAD.IADD R50, R46, 0x1, R17 ;  /* 0x000000012e327824 */ /* 0x000fca00078e0211 */
[----:B------:R-:W0:Y:S02]  /*34c0*/  SHFL.DOWN PT, R22, R50, 0x8, R47 ;  /* 0x0900000032167989 */ /* 0x000e2400000e002f */
[----:B0-----:R-:W-:Y:S02]  /*34d0*/  SEL R17, R22, RZ, !P0 ;  /* 0x000000ff16117207 */ /* 0x001fe40004000000 */
[----:B------:R-:W-:Y:S01]  /*34e0*/  ISETP.NE.AND P0, PT, R18, 0x65, PT ;  /* 0x000000651200780c */ /* 0x000fe20003f05270 */
[----:B------:R-:W-:Y:S02]  /*34f0*/  VIADD R18, R38, 0x10 ;  /* 0x0000001026127836 */ /* 0x000fe40000000000 */
[----:B------:R-:W-:Y:S02]  /*3500*/  IMAD.IADD R48, R50, 0x1, R17 ;  /* 0x0000000132307824 */ /* 0x000fe400078e0211 */
[----:B------:R-:W0:Y:S01]  /*3510*/  LDC.64 R16, c[0x0][0x390] ;  /* 0x0000e400ff107b82 */ /* 0x000e220000000a00 */
[----:B------:R-:W-:-:S02]  /*3520*/  ISETP.GT.AND P2, PT, R18, R47, PT ;  /* 0x0000002f1200720c */ /* 0x000fc40003f44270 */
[----:B------:R-:W1:Y:S05]  /*3530*/  SHFL.DOWN PT, R22, R48, 0x10, R47 ;  /* 0x0a00000030167989 */ /* 0x000e6a00000e002f */
[----:B------:R-:W-:Y:S02]  /*3540*/  VOTE.ALL P0, P0 ;  /* 0x0000000000ff7806 */ /* 0x000fe40000000000 */
[----:B0-----:R-:W-:Y:S02]  /*3550*/  IADD3 R44, P3, PT, R16, 0x100, RZ ;  /* 0x00000100102c7810 */ /* 0x001fe40007f7e0ff */
[----:B-1----:R-:W-:-:S03]  /*3560*/  SEL R19, R22, RZ, !P2 ;  /* 0x000000ff16137207 */ /* 0x002fc60005000000 */
[----:B------:R-:W-:Y:S02]  /*3570*/  IMAD.X R45, RZ, RZ, R17, P3 ;  /* 0x000000ffff2d7224 */ /* 0x000fe400018e0611 */
[----:B------:R-:W-:-:S07]  /*3580*/  IMAD.IADD R46, R48, 0x1, R19 ;  /* 0x00000001302e7824 */ /* 0x000fce00078e0213 */
.L_x_169:
[----:B------:R-:W-:Y:S05]  /*3590*/  @!P0 BRA `(.L_x_118) ;  /* 0x00000004002c8947 */ /* 0x000fea0003800000 */
[----:B------:R-:W-:-:S07]  /*35a0*/  IMAD.MOV.U32 R47, RZ, RZ, 0x3b8 ;  /* 0x000003b8ff2f7424 */ /* 0x000fce00078e00ff */
.L_x_124:
        /* <DEDUP_REMOVED lines=8> */
.L_x_172:
[----:B------:R-:W-:Y:S05]  /*3630*/  @!P0 BRA `(.L_x_120) ;  /* 0x0000000000748947 */ /* 0x000fea0003800000 */
[----:B------:R-:W-:-:S07]  /*3640*/  IMAD.MOV.U32 R20, RZ, RZ, R47 ;  /* 0x000000ffff147224 */ /* 0x000fce00078e002f */
.L_x_122:
        /* <DEDUP_REMOVED lines=27> */
.L_x_175:
[----:B------:R-:W-:Y:S05]  /*3800*/  @P0 BRA `(.L_x_122) ;  /* 0xfffffffc00900947 */ /* 0x000fea000383ffff */
.L_x_120:
[----:B------:R-:W-:Y:S01]  /*3810*/  UMOV UR5, 0xffffffff ;  /* 0xffffffff00057882 */ /* 0x000fe20000000000 */
[----:B------:R-:W-:Y:S02]  /*3820*/  ISETP.NE.AND P0, PT, R18, 0x65, PT ;  /* 0x000000651200780c */ /* 0x000fe40003f05270 */
[----:B------:R-:W-:Y:S11]  /*3830*/  BRA.DIV UR5, `(.L_x_123) ;  /* 0x0000001e051c7947 */ /* 0x000ff6000b800000 */
[----:B------:R-:W-:Y:S01]  /*3840*/  VOTE.ANY R21, PT, !P0 ;  /* 0x0000000000157806 */ /* 0x000fe200040e0100 */
[----:B------:R-:W-:Y:S02]  /*3850*/  VIADD R20, R38, 0x2 ;  /* 0x0000000226147836 */ /* 0x000fe40000000000 */
[----:B------:R-:W-:Y:S01]  /*3860*/  VIADD R43, R43, 0xffffffe0 ;  /* 0xffffffe02b2b7836 */ /* 0x000fe20000000000 */
[----:B------:R-:W-:-:S05]  /*3870*/  LOP3.LUT R21, R21, 0x80000000, R26, 0xec, !PT ;  /* 0x8000000015157812 */ /* 0x000fca00078eec1a */
        /* <DEDUP_REMOVED lines=28> */
.L_x_184:
[----:B------:R-:W-:Y:S05]  /*3a40*/  @P0 BRA `(.L_x_124) ;  /* 0xfffffff800d80947 */ /* 0x000fea000383ffff */
.L_x_118:
        /* <DEDUP_REMOVED lines=15> */
.L_x_112:
[----:B------:R-:W-:Y:S05]  /*3b40*/  WARPSYNC.ALL ;  /* 0x0000000000007948 */ /* 0x000fea0003800000 */
[----:B------:R-:W0:Y:S08]  /*3b50*/  S2UR UR5, SR_CgaCtaId ;  /* 0x00000000000579c3 */ /* 0x000e300000008800 */
[----:B------:R-:W-:Y:S01]  /*3b60*/  BAR.SYNC.DEFER_BLOCKING 0x0 ;  /* 0x0000000000007b1d */ /* 0x000fe20000010000 */
[----:B------:R-:W-:-:S05]  /*3b70*/  ISETP.NE.AND P0, PT, R2, RZ, PT ;  /* 0x000000ff0200720c */ /* 0x000fca0003f05270 */
[----:B------:R-:W-:Y:S02]  /*3b80*/  UMOV UR4, 0x400 ;  /* 0x0000040000047882 */ /* 0x000fe40000000000 */
[----:B0-----:R-:W-:-:S09]  /*3b90*/  ULEA UR4, UR5, UR4, 0x18 ;  /* 0x0000000405047291 */ /* 0x001fd2000f8ec0ff */
[----:B-1----:R-:W0:Y:S02]  /*3ba0*/  LDS R17, [UR4+0x4c] ;  /* 0x00004c04ff117984 */ /* 0x002e240008000800 */
[----:B0-----:R-:W-:-:S05]  /*3bb0*/  SEL R17, R17, RZ, P0 ;  /* 0x000000ff11117207 */ /* 0x001fca0000000000 */
[----:B------:R-:W-:-:S07]  /*3bc0*/  IMAD.IADD R17, R17, 0x1, R16 ;  /* 0x0000000111117824 */ /* 0x000fce00078e0210 */
.L_x_111:
[----:B------:R-:W-:Y:S01]  /*3bd0*/  IMAD.IADD R4, R4, 0x1, R17 ;  /* 0x0000000104047824 */ /* 0x000fe200078e0211 */
[----:B------:R-:W-:Y:S01]  /*3be0*/  BAR.SYNC.DEFER_BLOCKING 0x0 ;  /* 0x0000000000007b1d */ /* 0x000fe20000010000 */
[----:B------:R-:W-:Y:S02]  /*3bf0*/  ISETP.NE.AND P0, PT, R2, RZ, PT ;  /* 0x000000ff0200720c */ /* 0x000fe40003f05270 */
[----:B------:R-:W-:-:S05]  /*3c00*/  IMAD.IADD R5, R5, 0x1, R4 ;  /* 0x0000000105057824 */ /* 0x000fca00078e0204 */
[----:B------:R-:W0:Y:S01]  /*3c10*/  S2UR UR5, SR_CTAID.X ;  /* 0x00000000000579c3 */ /* 0x000e220000002500 */
[----:B------:R-:W-:Y:S01]  /*3c20*/  IMAD.IADD R6, R6, 0x1, R5 ;  /* 0x0000000106067824 */ /* 0x000fe200078e0205 */
[----:B------:R-:W1:Y:S03]  /*3c30*/  LDCU.64 UR6, c[0x0][0x388] ;  /* 0x00007100ff0677ac */ /* 0x000e660008000a00 */
[----:B------:R-:W-:-:S04]  /*3c40*/  IMAD.IADD R7, R7, 0x1, R6 ;  /* 0x0000000107077824 */ /* 0x000fc800078e0206 */
[----:B------:R-:W-:-:S04]  /*3c50*/  IMAD.IADD R8, R8, 0x1, R7 ;  /* 0x0000000108087824 */ /* 0x000fc800078e0207 */
[----:B------:R-:W-:-:S04]  /*3c60*/  IMAD.IADD R9, R9, 0x1, R8 ;  /* 0x0000000109097824 */ /* 0x000fc800078e0208 */
[----:B------:R-:W-:Y:S01]  /*3c70*/  IMAD.IADD R10, R10, 0x1, R9 ;  /* 0x000000010a0a7824 */ /* 0x000fe200078e0209 */
[----:B------:R2:W-:Y:S03]  /*3c80*/  STS.64 [R40], R4 ;  /* 0x0000000428007388 */ /* 0x0005e60000000a00 */
[----:B------:R-:W-:Y:S01]  /*3c90*/  IMAD.IADD R11, R11, 0x1, R10 ;  /* 0x000000010b0b7824 */ /* 0x000fe200078e020a */
[----:B------:R-:W-:Y:S03]  /*3ca0*/  STS.64 [R40+0x8], R6 ;  /* 0x0000080628007388 */ /* 0x000fe60000000a00 */
[----:B------:R-:W-:Y:S01]  /*3cb0*/  IMAD.IADD R12, R12, 0x1, R11 ;  /* 0x000000010c0c7824 */ /* 0x000fe200078e020b */
[----:B------:R3:W-:Y:S03]  /*3cc0*/  STS.64 [R40+0x10], R8 ;  /* 0x0000100828007388 */ /* 0x0007e60000000a00 */
[----:B------:R-:W-:Y:S01]  /*3cd0*/  IMAD.IADD R13, R13, 0x1, R12 ;  /* 0x000000010d0d7824 */ /* 0x000fe200078e020c */
[----:B------:R-:W-:Y:S01]  /*3ce0*/  STS.64 [R40+0x18], R10 ;  /* 0x0000180a28007388 */ /* 0x000fe20000000a00 */
[----:B--2---:R-:W0:Y:S02]  /*3cf0*/  LDC R4, c[0x0][0x398] ;  /* 0x0000e600ff047b82 */ /* 0x004e240000000800 */
[----:B------:R-:W-:Y:S01]  /*3d00*/  IMAD.IADD R14, R14, 0x1, R13 ;  /* 0x000000010e0e7824 */ /* 0x000fe200078e020d */
[----:B------:R2:W-:Y:S03]  /*3d10*/  STS.64 [R40+0x20], R12 ;  /* 0x0000200c28007388 */ /* 0x0005e60000000a00 */
[----:B------:R-:W-:Y:S01]  /*3d20*/  IMAD.IADD R15, R15, 0x1, R14 ;  /* 0x000000010f0f7824 */ /* 0x000fe200078e020e */
[----:B------:R-:W4:Y:S03]  /*3d30*/  S2R R5, SR_TID.X ;  /* 0x0000000000057919 */ /* 0x000f260000002100 */
[----:B------:R-:W-:Y:S01]  /*3d40*/  IMAD.IADD R28, R28, 0x1, R15 ;  /* 0x000000011c1c7824 */ /* 0x000fe200078e020f */
[----:B------:R-:W-:Y:S03]  /*3d50*/  STS.64 [R40+0x28], R14 ;  /* 0x0000280e28007388 */ /* 0x000fe60000000a00 */
[----:B------:R-:W-:Y:S01]  /*3d60*/  IMAD.IADD R29, R29, 0x1, R28 ;  /* 0x000000011d1d7824 */ /* 0x000fe200078e021c */
[----:B---3--:R-:W3:Y:S03]  /*3d70*/  S2R R8, SR_TID.X ;  /* 0x0000000000087919 */ /* 0x008ee60000002100 */
[----:B------:R-:W-:Y:S01]  /*3d80*/  IMAD.IADD R30, R30, 0x1, R29 ;  /* 0x000000011e1e7824 */ /* 0x000fe200078e021d */
[----:B------:R-:W-:Y:S03]  /*3d90*/  STS.64 [R40+0x30], R28 ;  /* 0x0000301c28007388 */ /* 0x000fe60000000a00 */
[----:B------:R-:W-:-:S02]  /*3da0*/  IMAD.IADD R31, R31, 0x1, R30 ;  /* 0x000000011f1f7824 */ /* 0x000fc400078e021e */
[----:B0-----:R-:W-:Y:S02]  /*3db0*/  VIADD R4, R4, UR5 ;  /* 0x0000000504047c36 */ /* 0x001fe40008000000 */
[----:B------:R-:W-:Y:S01]  /*3dc0*/  IMAD.IADD R32, R32, 0x1, R31 ;  /* 0x0000000120207824 */ /* 0x000fe200078e021f */
[----:B------:R-:W-:Y:S01]  /*3dd0*/  STS.64 [R40+0x38], R30 ;  /* 0x0000381e28007388 */ /* 0x000fe20000000a00 */
[----:B--2---:R-:W-:Y:S02]  /*3de0*/  IMAD R12, R4, 0x2100, RZ ;  /* 0x00002100040c7824 */ /* 0x004fe400078e02ff */
[----:B------:R-:W-:-:S04]  /*3df0*/  IMAD.IADD R33, R33, 0x1, R32 ;  /* 0x0000000121217824 */ /* 0x000fc800078e0220 */
[----:B------:R-:W-:Y:S01]  /*3e00*/  IMAD.IADD R34, R34, 0x1, R33 ;  /* 0x0000000122227824 */ /* 0x000fe200078e0221 */
[----:B------:R-:W-:Y:S03]  /*3e10*/  STS.64 [R40+0x40], R32 ;  /* 0x0000402028007388 */ /* 0x000fe60000000a00 */
[----:B------:R-:W-:Y:S01]  /*3e20*/  IMAD.IADD R35, R35, 0x1, R34 ;  /* 0x0000000123237824 */ /* 0x000fe200078e0222 */
[C---:B----4-:R-:W-:Y:S02]  /*3e30*/  LOP3.LUT R4, R5.reuse, 0x3e0, RZ, 0xc0, !PT ;  /* 0x000003e005047812 */ /* 0x050fe400078ec0ff */
[----:B------:R-:W-:Y:S01]  /*3e40*/  LOP3.LUT R6, R5, 0x1f, RZ, 0xc0, !PT ;  /* 0x0000001f05067812 */ /* 0x000fe200078ec0ff */
[----:B------:R-:W-:Y:S01]  /*3e50*/  IMAD.IADD R36, R36, 0x1, R35 ;  /* 0x0000000124247824 */ /* 0x000fe200078e0223 */
[----:B------:R-:W-:Y:S03]  /*3e60*/  STS.64 [R40+0x48], R34 ;  /* 0x0000482228007388 */ /* 0x000fe60000000a00 */
[----:B------:R-:W-:Y:S01]  /*3e70*/  IMAD.IADD R37, R37, 0x1, R36 ;  /* 0x0000000125257824 */ /* 0x000fe200078e0224 */
[----:B---3--:R-:W-:Y:S01]  /*3e80*/  LOP3.LUT R10, R8, 0x1f, RZ, 0xc0, !PT ;  /* 0x0000001f080a7812 */ /* 0x008fe200078ec0ff */
[----:B------:R-:W-:-:S03]  /*3e90*/  IMAD R6, R4, 0x16, R6 ;  /* 0x0000001604067824 */ /* 0x000fc600078e0206 */
[----:B------:R-:W-:Y:S01]  /*3ea0*/  STS.64 [R40+0x50], R36 ;  /* 0x0000502428007388 */ /* 0x000fe20000000a00 */
        /* <DEDUP_REMOVED lines=22> */
[----:B------:R0:W-:Y:S04]  /*4010*/  LDS R21, [R41+0xa80] ;  /* 0x000a800029157984 */ /* 0x0001e80000000800 */
[----:B------:R2:W-:Y:S01]  /*4020*/  @!P0 STS [UR4+0x8400], R0 ;  /* 0x00840000ff008988 */ /* 0x0005e20008000804 */
[----:B------:R-:W-:Y:S01]  /*4030*/  BAR.SYNC.DEFER_BLOCKING 0x0 ;  /* 0x0000000000007b1d */ /* 0x000fe20000010000 */
[----:B0-----:R-:W-:Y:S01]  /*4040*/  LOP3.LUT R41, R8, 0x3e0, RZ, 0xc0, !PT ;  /* 0x000003e008297812 */ /* 0x001fe200078ec0ff */
[----:B------:R-:W-:Y:S01]  /*4050*/  VIADD R8, R6, 0x80 ;  /* 0x0000008006087836 */ /* 0x000fe20000000000 */
[----:B------:R-:W-:-:S03]  /*4060*/  IADD3 R5, P0, PT, R12, R3, RZ ;  /* 0x000000030c057210 */ /* 0x000fc60007f1e0ff */
[----:B------:R-:W-:Y:S02]  /*4070*/  IMAD R10, R41, 0x16, R10 ;  /* 0x00000016290a7824 */ /* 0x000fe400078e020a */
[----:B------:R-:W-:Y:S02]  /*4080*/  VIADD R41, R6, 0x20 ;  /* 0x0000002006297836 */ /* 0x000fe40000000000 */
[----:B--2---:R-:W-:Y:S01]  /*4090*/  IMAD.X R0, RZ, RZ, RZ, P0 ;  /* 0x000000ffff007224 */ /* 0x004fe200000e06ff */
[----:B-1----:R-:W-:-:S04]  /*40a0*/  LEA R4, P0, R5, UR6, 0x2 ;  /* 0x0000000605047c11 */ /* 0x002fc8000f8010ff */
[----:B------:R-:W-:Y:S01]  /*40b0*/  LEA.HI.X R5, R5, UR7, R0, 0x2, P0 ;  /* 0x0000000705057c11 */ /* 0x000fe200080f1400 */
[----:B------:R-:W-:Y:S01]  /*40c0*/  VIADD R0, R10, 0xe0 ;  /* 0x000000e00a007836 */ /* 0x000fe20000000000 */
[----:B------:R-:W0:Y:S02]  /*40d0*/  LDS R2, [UR4+0x8400] ;  /* 0x00840004ff027984 */ /* 0x000e240008000800 */
[-C--:B0-----:R-:W-:Y:S01]  /*40e0*/  ISETP.GE.AND P6, PT, R3, R2.reuse, PT ;  /* 0x000000020300720c */ /* 0x081fe20003fc6270 */
[C---:B------:R-:W-:Y:S01]  /*40f0*/  VIADD R3, R6.reuse, 0xa0 ;  /* 0x000000a006037836 */ /* 0x040fe20000000000 */
[-C--:B------:R-:W-:Y:S01]  /*4100*/  ISETP.GE.AND P5, PT, R41, R2.reuse, PT ;  /* 0x000000022900720c */ /* 0x080fe20003fa6270 */
[----:B------:R-:W-:Y:S01]  /*4110*/  VIADD R41, R6, 0xc0 ;  /* 0x000000c006297836 */ /* 0x000fe20000000000 */
[-C--:B------:R-:W-:Y:S01]  /*4120*/  ISETP.GE.AND P0, PT, R8, R2.reuse, PT ;  /* 0x000000020800720c */ /* 0x080fe20003f06270 */
[----:B------:R-:W-:Y:S01]  /*4130*/  VIADD R8, R10, 0x40 ;  /* 0x000000400a087836 */ /* 0x000fe20000000000 */
[-C--:B------:R-:W-:Y:S01]  /*4140*/  ISETP.GE.AND P4, PT, R3, R2.reuse, PT ;  /* 0x000000020300720c */ /* 0x080fe20003f86270 */
[C---:B------:R-:W-:Y:S01]  /*4150*/  VIADD R3, R6.reuse, 0x100 ;  /* 0x0000010006037836 */ /* 0x040fe20000000000 */
[-C--:B------:R-:W-:Y:S01]  /*4160*/  ISETP.GE.AND P2, PT, R41, R2.reuse, PT ;  /* 0x000000022900720c */ /* 0x080fe20003f46270 */
[----:B------:R-:W-:Y:S01]  /*4170*/  VIADD R41, R6, 0x120 ;  /* 0x0000012006297836 */ /* 0x000fe20000000000 */
[----:B------:R-:W-:-:S02]  /*4180*/  ISETP.GE.AND P3, PT, R8, R2, PT ;  /* 0x000000020800720c */ /* 0x000fc40003f66270 */
[-C--:B------:R-:W-:Y:S01]  /*4190*/  ISETP.GE.AND P1, PT, R0, R2.reuse, PT ;  /* 0x000000020000720c */ /* 0x080fe20003f26270 */
[----:B------:R-:W-:Y:S01]  /*41a0*/  @!P6 STG.E desc[UR8][R4.64], R45 ;  /* 0x0000002d0400e986 */ /* 0x000fe2000c101908 */
[-C--:B------:R-:W-:Y:S01]  /*41b0*/  ISETP.GE.AND P6, PT, R3, R2.reuse, PT ;  /* 0x000000020300720c */ /* 0x080fe20003fc6270 */
[----:B------:R-:W-:Y:S02]  /*41c0*/  VIADD R3, R6, 0x140 ;  /* 0x0000014006037836 */ /* 0x000fe40000000000 */
[----:B------:R-:W-:Y:S01]  /*41d0*/  @!P5 STG.E desc[UR8][R4.64+0x80], R47 ;  /* 0x0000802f0400d986 */ /* 0x000fe2000c101908 */
[-C--:B------:R-:W-:Y:S01]  /*41e0*/  ISETP.GE.AND P5, PT, R41, R2.reuse, PT ;  /* 0x000000022900720c */ /* 0x080fe20003fa6270 */
[C---:B------:R-:W-:Y:S02]  /*41f0*/  VIADD R41, R10.reuse, 0x160 ;  /* 0x000001600a297836 */ /* 0x040fe40000000000 */
[----:B------:R-:W-:Y:S01]  /*4200*/  @!P0 STG.E desc[UR8][R4.64+0x200], R49 ;  /* 0x0002003104008986 */ /* 0x000fe2000c101908 */
[----:B------:R-:W-:Y:S01]  /*4210*/  ISETP.GE.AND P0, PT, R3, R2, PT ;  /* 0x000000020300720c */ /* 0x000fe20003f06270 */
[----:B------:R-:W-:-:S02]  /*4220*/  VIADD R3, R10, 0x180 ;  /* 0x000001800a037836 */ /* 0x000fc40000000000 */
[----:B------:R-:W-:Y:S01]  /*4230*/  @!P4 STG.E desc[UR8][R4.64+0x280], R51 ;  /* 0x000280330400c986 */ /* 0x000fe2000c101908 */
[-C--:B------:R-:W-:Y:S01]  /*4240*/  ISETP.GE.AND P4, PT, R41, R2.reuse, PT ;  /* 0x000000022900720c */ /* 0x080fe20003f86270 */
[C---:B------:R-:W-:Y:S02]  /*4250*/  VIADD R41, R10.reuse, 0x60 ;  /* 0x000000600a297836 */ /* 0x040fe40000000000 */
[----:B------:R-:W-:Y:S01]  /*4260*/  @!P2 STG.E desc[UR8][R4.64+0x300], R53 ;  /* 0x000300350400a986 */ /* 0x000fe2000c101908 */
[-C--:B------:R-:W-:Y:S01]  /*4270*/  ISETP.GE.AND P2, PT, R3, R2.reuse, PT ;  /* 0x000000020300720c */ /* 0x080fe20003f46270 */
[C---:B------:R-:W-:Y:S02]  /*4280*/  VIADD R3, R10.reuse, 0x1a0 ;  /* 0x000001a00a037836 */ /* 0x040fe40000000000 */
[----:B------:R0:W-:Y:S01]  /*4290*/  @!P3 STG.E desc[UR8][R4.64+0x100], R43 ;  /* 0x0001002b0400b986 */ /* 0x0001e2000c101908 */
[----:B------:R-:W-:Y:S01]  /*42a0*/  ISETP.GE.AND P3, PT, R41, R2, PT ;  /* 0x000000022900720c */ /* 0x000fe20003f66270 */
[----:B------:R-:W-:-:S02]  /*42b0*/  VIADD R41, R10, 0x1c0 ;  /* 0x000001c00a297836 */ /* 0x000fc40000000000 */
[----:B------:R1:W-:Y:S01]  /*42c0*/  @!P1 STG.E desc[UR8][R4.64+0x380], R37 ;  /* 0x0003802504009986 */ /* 0x0003e2000c101908 */
[-C--:B------:R-:W-:Y:S01]  /*42d0*/  ISETP.GE.AND P1, PT, R3, R2.reuse, PT ;  /* 0x000000020300720c */ /* 0x080fe20003f26270 */
[C---:B------:R-:W-:Y:S02]  /*42e0*/  VIADD R3, R6.reuse, 0x1e0 ;  /* 0x000001e006037836 */ /* 0x040fe40000000000 */
[----:B------:R1:W-:Y:S03]  /*42f0*/  @!P5 STG.E desc[UR8][R4.64+0x480], R33 ;  /* 0x000480210400d986 */ /* 0x0003e6000c101908 */
[-C--:B------:R-:W-:Y:S01]  /*4300*/  ISETP.GE.AND P5, PT, R3, R2.reuse, PT ;  /* 0x000000020300720c */ /* 0x080fe20003fa6270 */
[C---:B------:R-:W-:Y:S01]  /*4310*/  VIADD R3, R6.reuse, 0x240 ;  /* 0x0000024006037836 */ /* 0x040fe20000000000 */
[----:B------:R1:W-:Y:S01]  /*4320*/  @!P6 STG.E desc[UR8][R4.64+0x400], R35 ;  /* 0x000400230400e986 */ /* 0x0003e2000c101908 */
[----:B------:R-:W-:Y:S01]  /*4330*/  ISETP.GE.AND P6, PT, R41, R2, PT ;  /* 0x000000022900720c */ /* 0x000fe20003fc6270 */
[----:B------:R-:W-:-:S02]  /*4340*/  VIADD R41, R6, 0x200 ;  /* 0x0000020006297836 */ /* 0x000fc40000000000 */
[----:B------:R1:W-:Y:S01]  /*4350*/  @!P3 STG.E desc[UR8][R4.64+0x180], R29 ;  /* 0x0001801d0400b986 */ /* 0x0003e2000c101908 */
[-C--:B------:R-:W-:Y:S01]  /*4360*/  ISETP.GE.AND P3, PT, R3, R2.reuse, PT ;  /* 0x000000020300720c */ /* 0x080fe20003f66270 */
[----:B------:R-:W-:Y:S02]  /*4370*/  VIADD R3, R6, 0x280 ;  /* 0x0000028006037836 */ /* 0x000fe40000000000 */
[----:B------:R1:W-:Y:S01]  /*4380*/  @!P1 STG.E desc[UR8][R4.64+0x680], R25 ;  /* 0x0006801904009986 */ /* 0x0003e2000c101908 */
[----:B0-----:R-:W-:Y:S02]  /*4390*/  VIADD R43, R10, 0x220 ;  /* 0x000002200a2b7836 */ /* 0x001fe40000000000 */
[-C--:B------:R-:W-:Y:S01]  /*43a0*/  ISETP.GE.AND P1, PT, R3, R2.reuse, PT ;  /* 0x000000020300720c */ /* 0x080fe20003f26270 */
        /* <DEDUP_REMOVED lines=18> */
.L_x_98:
[----:B------:R-:W-:Y:S01]  /*44d0*/  BSSY B1, `(.L_x_125) ;  /* 0x0000006000017945 */ /* 0x000fe20003800000 */
[----:B------:R-:W-:Y:S01]  /*44e0*/  PLOP3.LUT P0, PT, P0, PT, PT, 0x8, 0x80 ;  /* 0x000000000080781c */ /* 0x000fe2000070e170 */
[----:B------:R-:W-:-:S12]  /*44f0*/  IMAD.MOV.U32 R21, RZ, RZ, -0x1 ;  /* 0xffffffffff157424 */ /* 0x000fd800078e00ff */
[----:B------:R-:W-:Y:S05]  /*4500*/  WARPSYNC.COLLECTIVE R21, `(.L_x_126) ;  /* 0x0000000015087348 */ /* 0x000fea0003c00000 */
[----:B------:R-:W-:Y:S01]  /*4510*/  VOTE.ANY P0, P0 ;  /* 0x0000000000ff7806 */ /* 0x000fe20000000100 */
[----:B------:R-:W-:-:S12]  /*4520*/  ENDCOLLECTIVE ;  /* 0x000000000000791b */ /* 0x000fd80003800000 */
.L_x_126:
[----:B------:R-:W-:Y:S05]  /*4530*/  BSYNC B1 ;  /* 0x0000000000017941 */ /* 0x000fea0003800000 */
.L_x_125:
[----:B------:R-:W-:Y:S05]  /*4540*/  BRA `(.L_x_127) ;  /* 0xffffffc800747947 */ /* 0x000fea000383ffff */
.L_x_100:
[----:B------:R-:W-:Y:S01]  /*4550*/  BSSY B1, `(.L_x_128) ;  /* 0x0000006000017945 */ /* 0x000fe20003800000 */
[----:B------:R-:W-:Y:S01]  /*4560*/  PLOP3.LUT P0, PT, P0, PT, PT, 0x8, 0x80 ;  /* 0x000000000080781c */ /* 0x000fe2000070e170 */
[----:B------:R-:W-:-:S12]  /*4570*/  IMAD.MOV.U32 R21, RZ, RZ, -0x1 ;  /* 0xffffffffff157424 */ /* 0x000fd800078e00ff */
[----:B------:R-:W-:Y:S05]  /*4580*/  WARPSYNC.COLLECTIVE R21, `(.L_x_129) ;  /* 0x0000000015087348 */ /* 0x000fea0003c00000 */
[----:B------:R-:W-:Y:S01]  /*4590*/  VOTE.ANY P0, P0 ;  /* 0x0000000000ff7806 */ /* 0x000fe20000000100 */
[----:B------:R-:W-:-:S12]  /*45a0*/  ENDCOLLECTIVE ;  /* 0x000000000000791b */ /* 0x000fd80003800000 */
.L_x_129:
[----:B------:R-:W-:Y:S05]  /*45b0*/  BSYNC B1 ;  /* 0x0000000000017941 */ /* 0x000fea0003800000 */
.L_x_128:
[----:B------:R-:W-:Y:S05]  /*45c0*/  BRA `(.L_x_130) ;  /* 0xffffffc800c87947 */ /* 0x000fea000383ffff */
.L_x_102:
[----:B------:R-:W0:Y:S01]  /*45d0*/  S2R R25, SR_GEMASK ;  /* 0x0000000000197919 */ /* 0x000e220000003c00 */
[----:B------:R-:W-:Y:S01]  /*45e0*/  BSSY B1, `(.L_x_131) ;  /* 0x0000006000017945 */ /* 0x000fe20003800000 */
[----:B------:R-:W-:Y:S01]  /*45f0*/  PLOP3.LUT P0, PT, P0, PT, PT, 0x8, 0x80 ;  /* 0x000000000080781c */ /* 0x000fe2000070e170 */
[----:B------:R-:W-:-:S12]  /*4600*/  IMAD.MOV.U32 R21, RZ, RZ, -0x1 ;  /* 0xffffffffff157424 */ /* 0x000fd800078e00ff */
[----:B0-----:R-:W-:Y:S05]  /*4610*/  WARPSYNC.COLLECTIVE R21, `(.L_x_132) ;  /* 0x0000000015087348 */ /* 0x001fea0003c00000 */
[----:B------:R-:W-:Y:S01]  /*4620*/  VOTE.ANY R21, PT, P0 ;  /* 0x0000000000157806 */ /* 0x000fe200000e0100 */
[----:B0-----:R-:W-:Y:S06]  /*4630*/  ENDCOLLECTIVE ;  /* 0x000000000000791b */ /* 0x001fec0003800000 */
.L_x_132:
[----:B------:R-:W-:Y:S05]  /*4640*/  BSYNC B1 ;  /* 0x0000000000017941 */ /* 0x000fea0003800000 */
.L_x_131:
[----:B------:R-:W-:Y:S01]  /*4650*/  LOP3.LUT R21, R21, 0x80000000, R25, 0xec, !PT ;  /* 0x8000000015157812 */ /* 0x000fe200078eec19 */
[----:B------:R-:W-:Y:S02]  /*4660*/  IMAD.MOV.U32 R20, RZ, RZ, R29 ;  /* 0x000000ffff147224 */ /* 0x000fe400078e001d */
[----:B------:R-:W-:Y:S02]  /*4670*/  VIADD R41, R39, 0x2 ;  /* 0x0000000227297836 */ /* 0x000fe40000000000 */
[----:B------:R-:W-:Y:S02]  /*4680*/  VIADD R16, R21, 0xffffffff ;  /* 0xffffffff15107836 */ /* 0x000fe40000000000 */
[C---:B------:R-:W-:Y:S02]  /*4690*/  VIADD R40, R39.reuse, 0x4 ;  /* 0x0000000427287836 */ /* 0x040fe40000000000 */
[----:B------:R-:W-:Y:S01]  /*46a0*/  VIADD R30, R39, 0x8 ;  /* 0x00000008271e7836 */ /* 0x000fe20000000000 */
[----:B------:R-:W-:Y:S01]  /*46b0*/  LOP3.LUT R48, R21, R16, RZ, 0xc, !PT ;  /* 0x0000001015307212 */ /* 0x000fe200078e0cff */
[----:B------:R-:W-:-:S02]  /*46c0*/  IMAD.MOV.U32 R16, RZ, RZ, 0x1 ;  /* 0x00000001ff107424 */ /* 0x000fc400078e00ff */
[----:B------:R-:W-:-:S03]  /*46d0*/  IMAD.MOV.U32 R21, RZ, RZ, -0x1 ;  /* 0xffffffffff157424 */ /* 0x000fc600078e00ff */
[----:B------:R-:W0:Y:S02]  /*46e0*/  POPC R48, R48 ;  /* 0x0000003000307309 */ /* 0x000e240000000000 */
[----:B0-----:R-:W-:Y:S01]  /*46f0*/  IMAD.MOV.U32 R17, RZ, RZ, R48 ;  /* 0x000000ffff117224 */ /* 0x001fe200078e0030 */
[----:B------:R-:W-:-:S13]  /*4700*/  ISETP.GE.AND P0, PT, R39, R48, PT ;  /* 0x000000302700720c */ /* 0x000fda0003f06270 */
[----:B------:R-:W-:Y:S05]  /*4710*/  WARPSYNC.COLLECTIVE R21, `(.L_x_133) ;  /* 0x0000000015087348 */ /* 0x000fea0003c00000 */
[----:B------:R0:W1:Y:S02]  /*4720*/  SHFL.DOWN P3, R22, R20, R16, R17 ;  /* 0x0800001014167389 */ /* 0x0000640000060011 */
[----:B01----:R-:W-:Y:S05]  /*4730*/  ENDCOLLECTIVE ;  /* 0x000000000000791b */ /* 0x003fea0003800000 */
.L_x_133:
        /* <DEDUP_REMOVED lines=8> */
.L_x_134:
[----:B------:R-:W-:Y:S01]  /*47c0*/  IMAD.MOV.U32 R16, RZ, RZ, 0x4 ;  /* 0x00000004ff107424 */ /* 0x000fe200078e00ff */
[----:B------:R-:W-:Y:S02]  /*47d0*/  SEL R22, R22, RZ, !P0 ;  /* 0x000000ff16167207 */ /* 0x000fe40004000000 */
[----:B------:R-:W-:-:S03]  /*47e0*/  ISETP.GT.AND P0, PT, R40, R48, PT ;  /* 0x000000302800720c */ /* 0x000fc60003f04270 */
[----:B------:R-:W-:Y:S02]  /*47f0*/  IMAD.IADD R45, R43, 0x1, R22 ;  /* 0x000000012b2d7824 */ /* 0x000fe400078e0216 */
[----:B------:R-:W-:Y:S02]  /*4800*/  VIADD R43, R39, 0x10 ;  /* 0x00000010272b7836 */ /* 0x000fe40000000000 */
[----:B------:R-:W-:-:S03]  /*4810*/  IMAD.MOV.U32 R20, RZ, RZ, R45 ;  /* 0x000000ffff147224 */ /* 0x000fc600078e002d */
[----:B------:R-:W-:-:S13]  /*4820*/  ISETP.GT.AND P2, PT, R43, R48, PT ;  /* 0x000000302b00720c */ /* 0x000fda0003f44270 */
[----:B------:R-:W-:Y:S05]  /*4830*/  WARPSYNC.COLLECTIVE R21, `(.L_x_135) ;  /* 0x0000000015087348 */ /* 0x000fea0003c00000 */
[----:B------:R0:W1:Y:S02]  /*4840*/  SHFL.DOWN P3, R22, R20, R16, R17 ;  /* 0x0800001014167389 */ /* 0x0000640000060011 */
[----:B01----:R-:W-:Y:S05]  /*4850*/  ENDCOLLECTIVE ;  /* 0x000000000000791b */ /* 0x003fea0003800000 */
.L_x_135:
        /* <DEDUP_REMOVED lines=8> */
.L_x_136:
[----:B------:R-:W-:Y:S01]  /*48e0*/  IMAD.MOV.U32 R16, RZ, RZ, 0x10 ;  /* 0x00000010ff107424 */ /* 0x000fe200078e00ff */
[----:B------:R-:W-:Y:S02]  /*48f0*/  SEL R22, R22, RZ, !P0 ;  /* 0x000000ff16167207 */ /* 0x000fe40004000000 */
[----:B------:R-:W-:-:S03]  /*4900*/  ISETP.NE.AND P0, PT, R28, 0x65, PT ;  /* 0x000000651c00780c */ /* 0x000fc60003f05270 */
[----:B------:R-:W-:Y:S02]  /*4910*/  IMAD.IADD R47, R29, 0x1, R22 ;  /* 0x000000011d2f7824 */ /* 0x000fe400078e0216 */
[----:B------:R-:W0:Y:S02]  /*4920*/  LDC.64 R28, c[0x0][0x390] ;  /* 0x0000e400ff1c7b82 */ /* 0x000e240000000a00 */
[----:B------:R-:W-:-:S07]  /*4930*/  IMAD.MOV.U32 R20, RZ, RZ, R47 ;  /* 0x000000ffff147224 */ /* 0x000fce00078e002f */
[----:B0-----:R-:W-:Y:S05]  /*4940*/  WARPSYNC.COLLECTIVE R21, `(.L_x_137) ;  /* 0x0000000015087348 */ /* 0x001fea0003c00000 */
[----:B------:R1:W2:Y:S02]  /*4950*/  SHFL.DOWN P3, R22, R20, R16, R17 ;  /* 0x0800001014167389 */ /* 0x0002a40000060011 */
[----:B012---:R-:W-:Y:S05]  /*4960*/  ENDCOLLECTIVE ;  /* 0x000000000000791b */ /* 0x007fea0003800000 */
.L_x_137:
[----:B------:R-:W-:Y:S05]  /*4970*/  WARPSYNC.COLLECTIVE R21, `(.L_x_138) ;  /* 0x0000000015087348 */ /* 0x000fea0003c00000 */
[----:B------:R-:W-:Y:S01]  /*4980*/  VOTE.ALL P0, P0 ;  /* 0x0000000000ff7806 */ /* 0x000fe20000000000 */
[----:B------:R-:W-:-:S12]  /*4990*/  ENDCOLLECTIVE ;  /* 0x000000000000791b */ /* 0x000fd80003800000 */
.L_x_138:
[----:B------:R-:W-:Y:S02]  /*49a0*/  IADD3 R44, P3, PT, R28, 0x100, RZ ;  /* 0x000001001c2c7810 */ /* 0x000fe40007f7e0ff */
[----:B------:R-:W-:-:S03]  /*49b0*/  SEL R22, R22, RZ, !P2 ;  /* 0x000000ff16167207 */ /* 0x000fc60005000000 */
[----:B------:R-:W-:Y:S02]  /*49c0*/  IMAD.X R45, RZ, RZ, R29, P3 ;  /* 0x000000ffff2d7224 */ /* 0x000fe400018e061d */
[----:B------:R-:W-:Y:S01]  /*49d0*/  IMAD.IADD R46, R47, 0x1, R22 ;  /* 0x000000012f2e7824 */ /* 0x000fe200078e0216 */
[----:B------:R-:W-:Y:S06]  /*49e0*/  BRA `(.L_x_139) ;  /* 0xffffffc8005c7947 */ /* 0x000fec000383ffff */
.L_x_104:
[----:B------:R-:W-:Y:S01]  /*49f0*/  BSSY B1, `(.L_x_140) ;  /* 0x0000006000017945 */ /* 0x000fe20003800000 */
[----:B------:R-:W-:Y:S01]  /*4a00*/  PLOP3.LUT P0, PT, P0, PT, PT, 0x8, 0x80 ;  /* 0x000000000080781c */ /* 0x000fe2000070e170 */
[----:B------:R-:W-:-:S12]  /*4a10*/  IMAD.MOV.U32 R21, RZ, RZ, -0x1 ;  /* 0xffffffffff157424 */ /* 0x000fd800078e00ff */
[----:B------:R-:W-:Y:S05]  /*4a20*/  WARPSYNC.COLLECTIVE R21, `(.L_x_141) ;  /* 0x0000000015087348 */ /* 0x000fea0003c00000 */
[----:B------:R-:W-:Y:S01]  /*4a30*/  VOTE.ANY P0, P0 ;  /* 0x0000000000ff7806 */ /* 0x000fe20000000100 */
[----:B------:R-:W-:-:S12]  /*4a40*/  ENDCOLLECTIVE ;  /* 0x000000000000791b */ /* 0x000fd80003800000 */
.L_x_141:
[----:B------:R-:W-:Y:S05]  /*4a50*/  BSYNC B1 ;  /* 0x0000000000017941 */ /* 0x000fea0003800000 */
.L_x_140:
[----:B------:R-:W-:Y:S05]  /*4a60*/  BRA `(.L_x_142) ;  /* 0xffffffc800647947 */ /* 0x000fea000383ffff */
.L_x_106:
[----:B------:R-:W-:Y:S01]  /*4a70*/  BSSY B1, `(.L_x_143) ;  /* 0x0000006000017945 */ /* 0x000fe20003800000 */
[----:B------:R-:W-:Y:S01]  /*4a80*/  PLOP3.LUT P0, PT, P0, PT, PT, 0x8, 0x80 ;  /* 0x000000000080781c */ /* 0x000fe2000070e170 */
[----:B------:R-:W-:-:S12]  /*4a90*/  IMAD.MOV.U32 R21, RZ, RZ, -0x1 ;  /* 0xffffffffff157424 */ /* 0x000fd800078e00ff */
[----:B------:R-:W-:Y:S05]  /*4aa0*/  WARPSYNC.COLLECTIVE R21, `(.L_x_144) ;  /* 0x0000000015087348 */ /* 0x000fea0003c00000 */
[----:B------:R-:W-:Y:S01]  /*4ab0*/  VOTE.ANY P0, P0 ;  /* 0x0000000000ff7806 */ /* 0x000fe20000000100 */
[----:B------:R-:W-:-:S12]  /*4ac0*/  ENDCOLLECTIVE ;  /* 0x000000000000791b */ /* 0x000fd80003800000 */
.L_x_144:
[----:B------:R-:W-:Y:S05]  /*4ad0*/  BSYNC B1 ;  /* 0x0000000000017941 */ /* 0x000fea0003800000 */
.L_x_143:
[----:B------:R-:W-:Y:S05]  /*4ae0*/  BRA `(.L_x_145) ;  /* 0xffffffc800b87947 */ /* 0x000fea000383ffff */
.L_x_108:
[----:B------:R-:W-:Y:S01]  /*4af0*/  BSSY B1, `(.L_x_146) ;  /* 0x0000006000017945 */ /* 0x000fe20003800000 */
[----:B------:R-:W-:Y:S01]  /*4b00*/  PLOP3.LUT P0, PT, P0, PT, PT, 0x8, 0x80 ;  /* 0x000000000080781c */ /* 0x000fe2000070e170 */
[----:B------:R-:W-:-:S12]  /*4b10*/  IMAD.MOV.U32 R21, RZ, RZ, -0x1 ;  /* 0xffffffffff157424 */ /* 0x000fd800078e00ff */
[----:B------:R-:W-:Y:S05]  /*4b20*/  WARPSYNC.COLLECTIVE R21, `(.L_x_147) ;  /* 0x0000000015087348 */ /* 0x000fea0003c00000 */
[----:B------:R-:W-:Y:S01]  /*4b30*/  VOTE.ANY R21, PT, P0 ;  /* 0x0000000000157806 */ /* 0x000fe200000e0100 */
[----:B------:R-:W-:Y:S06]  /*4b40*/  ENDCOLLECTIVE ;  /* 0x000000000000791b */ /* 0x000fec0003800000 */
.L_x_147:
[----:B------:R-:W-:Y:S05]  /*4b50*/  BSYNC B1 ;  /* 0x0000000000017941 */ /* 0x000fea0003800000 */
.L_x_146:
[----:B------:R-:W-:Y:S01]  /*4b60*/  LOP3.LUT R21, R21, 0x80000000, R25, 0xec, !PT ;  /* 0x8000000015157812 */ /* 0x000fe200078eec19 */
[----:B------:R-:W-:Y:S02]  /*4b70*/  IMAD.MOV.U32 R20, RZ, RZ, R29 ;  /* 0x000000ffff147224 */ /* 0x000fe400078e001d */
[----:B------:R-:W-:Y:S02]  /*4b80*/  VIADD R24, R24, 0xffffffe0 ;  /* 0xffffffe018187836 */ /* 0x000fe40000000000 */
[----:B------:R-:W-:-:S05]  /*4b90*/  VIADD R16, R21, 0xffffffff ;  /* 0xffffffff15107836 */ /* 0x000fca0000000000 */
[----:B------:R-:W-:Y:S01]  /*4ba0*/  LOP3.LUT R49, R21, R16, RZ, 0xc, !PT ;  /* 0x0000001015317212 */ /* 0x000fe200078e0cff */
[----:B------:R-:W-:Y:S02]  /*4bb0*/  IMAD.MOV.U32 R16, RZ, RZ, 0x1 ;  /* 0x00000001ff107424 */ /* 0x000fe400078e00ff */
[----:B------:R-:W-:Y:S01]  /*4bc0*/  IMAD.MOV.U32 R21, RZ, RZ, -0x1 ;  /* 0xffffffffff157424 */ /* 0x000fe200078e00ff */
[----:B------:R0:W1:Y:S06]  /*4bd0*/  POPC R17, R49 ;  /* 0x0000003100117309 */ /* 0x00006c0000000000 */
[----:B01----:R-:W-:Y:S05]  /*4be0*/  WARPSYNC.COLLECTIVE R21, `(.L_x_148) ;  /* 0x0000000015087348 */ /* 0x003fea0003c00000 */
[----:B-1----:R1:W2:Y:S02]  /*4bf0*/  SHFL.DOWN P3, R22, R20, R16, R17 ;  /* 0x0800001014167389 */ /* 0x0022a40000060011 */
[----:B012---:R-:W-:Y:S05]  /*4c00*/  ENDCOLLECTIVE ;  /* 0x000000000000791b */ /* 0x007fea0003800000 */
.L_x_148:
[----:B------:R-:W-:Y:S01]  /*4c10*/  ISETP.GE.AND P0, PT, R39, R17, PT ;  /* 0x000000112700720c */ /* 0x000fe20003f06270 */
[----:B------:R-:W-:-:S03]  /*4c20*/  IMAD.MOV.U32 R16, RZ, RZ, 0x2 ;  /* 0x00000002ff107424 */ /* 0x000fc600078e00ff */
[----:B------:R-:W-:Y:S02]  /*4c30*/  SEL R22, R22, RZ, !P0 ;  /* 0x000000ff16167207 */ /* 0x000fe40004000000 */
[----:B------:R-:W-:-:S03]  /*4c40*/  ISETP.GT.AND P0, PT, R41, R17, PT ;  /* 0x000000112900720c */ /* 0x000fc60003f04270 */
[----:B------:R-:W-:-:S04]  /*4c50*/  IMAD.IADD R48, R22, 0x1, R29 ;  /* 0x0000000116307824 */ /* 0x000fc800078e021d */
[----:B------:R-:W-:-:S07]  /*4c60*/  IMAD.MOV.U32 R20, RZ, RZ, R48 ;  /* 0x000000ffff147224 */ /* 0x000fce00078e0030 */
[----:B------:R-:W-:Y:S05]  /*4c70*/  WARPSYNC.COLLECTIVE R21, `(.L_x_149) ;  /* 0x0000000015087348 */ /* 0x000fea0003c00000 */
[----:B------:R0:W1:Y:S02]  /*4c80*/  SHFL.DOWN P3, R22, R20, R16, R17 ;  /* 0x0800001014167389 */ /* 0x0000640000060011 */
[----:B01----:R-:W-:Y:S05]  /*4c90*/  ENDCOLLECTIVE ;  /* 0x000000000000791b */ /* 0x003fea0003800000 */
.L_x_149:
        /* <DEDUP_REMOVED lines=8> */
.L_x_150:
        /* <DEDUP_REMOVED lines=8> */
.L_x_151:
        /* <DEDUP_REMOVED lines=8> */
.L_x_152:
[----:B------:R-:W-:Y:S02]  /*4e20*/  SEL R22, R22, RZ, !P0 ;  /* 0x000000ff16167207 */ /* 0x000fe40004000000 */
[----:B------:R-:W-:Y:S02]  /*4e30*/  ISETP.NE.AND P0, PT, R28, 0x65, PT ;  /* 0x000000651c00780c */ /* 0x000fe40003f05270 */
[----:B------:R-:W-:-:S11]  /*4e40*/  IADD3 R46, PT, PT, R29, R22, R46 ;  /* 0x000000161d2e7210 */ /* 0x000fd60007ffe02e */
[----:B------:R-:W-:Y:S05]  /*4e50*/  WARPSYNC.COLLECTIVE R21, `(.L_x_153) ;  /* 0x0000000015087348 */ /* 0x000fea0003c00000 */
[----:B------:R-:W-:Y:S01]  /*4e60*/  VOTE.ALL P0, P0 ;  /* 0x0000000000ff7806 */ /* 0x000fe20000000000 */
[----:B------:R-:W-:-:S12]  /*4e70*/  ENDCOLLECTIVE ;  /* 0x000000000000791b */ /* 0x000fd80003800000 */
.L_x_153:
[----:B------:R-:W-:Y:S05]  /*4e80*/  BRA `(.L_x_154) ;  /* 0xffffffc800507947 */ /* 0x000fea000383ffff */
.L_x_113:
[----:B------:R-:W-:Y:S01]  /*4e90*/  BSSY B0, `(.L_x_155) ;  /* 0x0000006000007945 */ /* 0x000fe20003800000 */
[----:B------:R-:W-:Y:S01]  /*4ea0*/  PLOP3.LUT P0, PT, P0, PT, PT, 0x8, 0x80 ;  /* 0x000000000080781c */ /* 0x000fe2000070e170 */
[----:B------:R-:W-:-:S12]  /*4eb0*/  IMAD.MOV.U32 R21, RZ, RZ, -0x1 ;  /* 0xffffffffff157424 */ /* 0x000fd800078e00ff */
[----:B------:R-:W-:Y:S05]  /*4ec0*/  WARPSYNC.COLLECTIVE R21, `(.L_x_156) ;  /* 0x0000000015087348 */ /* 0x000fea0003c00000 */
[----:B------:R-:W-:Y:S01]  /*4ed0*/  VOTE.ANY P0, P0 ;  /* 0x0000000000ff7806 */ /* 0x000fe20000000100 */
[----:B------:R-:W-:-:S12]  /*4ee0*/  ENDCOLLECTIVE ;  /* 0x000000000000791b */ /* 0x000fd80003800000 */
.L_x_156:
[----:B------:R-:W-:Y:S05]  /*4ef0*/  BSYNC B0 ;  /* 0x0000000000007941 */ /* 0x000fea0003800000 */
.L_x_155:
[----:B------:R-:W-:Y:S05]  /*4f00*/  BRA `(.L_x_157) ;  /* 0xffffffe000907947 */ /* 0x000fea000383ffff */
.L_x_115:
[----:B------:R-:W-:Y:S01]  /*4f10*/  BSSY B0, `(.L_x_158) ;  /* 0x0000006000007945 */ /* 0x000fe20003800000 */
[----:B------:R-:W-:Y:S01]  /*4f20*/  PLOP3.LUT P0, PT, P0, PT, PT, 0x8, 0x80 ;  /* 0x000000000080781c */ /* 0x000fe2000070e170 */
[----:B------:R-:W-:-:S12]  /*4f30*/  IMAD.MOV.U32 R21, RZ, RZ, -0x1 ;  /* 0xffffffffff157424 */ /* 0x000fd800078e00ff */
[----:B------:R-:W-:Y:S05]  /*4f40*/  WARPSYNC.COLLECTIVE R21, `(.L_x_159) ;  /* 0x0000000015087348 */ /* 0x000fea0003c00000 */
[----:B------:R-:W-:Y:S01]  /*4f50*/  VOTE.ANY P0, P0 ;  /* 0x0000000000ff7806 */ /* 0x000fe20000000100 */
[----:B------:R-:W-:-:S12]  /*4f60*/  ENDCOLLECTIVE ;  /* 0x000000000000791b */ /* 0x000fd80003800000 */
.L_x_159:
[----:B------:R-:W-:Y:S05]  /*4f70*/  BSYNC B0 ;  /* 0x0000000000007941 */ /* 0x000fea0003800000 */
.L_x_158:
[----:B------:R-:W-:Y:S05]  /*4f80*/  BRA `(.L_x_160) ;  /* 0xffffffe000e47947 */ /* 0x000fea000383ffff */
.L_x_117:
[----:B------:R-:W0:Y:S01]  /*4f90*/  S2R R26, SR_GEMASK ;  /* 0x00000000001a7919 */ /* 0x000e220000003c00 */
[----:B------:R-:W-:Y:S01]  /*4fa0*/  BSSY B0, `(.L_x_161) ;  /* 0x0000006000007945 */ /* 0x000fe20003800000 */
[----:B------:R-:W-:Y:S01]  /*4fb0*/  PLOP3.LUT P0, PT, P0, PT, PT, 0x8, 0x80 ;  /* 0x000000000080781c */ /* 0x000fe2000070e170 */
[----:B------:R-:W-:-:S12]  /*4fc0*/  IMAD.MOV.U32 R21, RZ, RZ, -0x1 ;  /* 0xffffffffff157424 */ /* 0x000fd800078e00ff */
[----:B0-----:R-:W-:Y:S05]  /*4fd0*/  WARPSYNC.COLLECTIVE R21, `(.L_x_162) ;  /* 0x0000000015087348 */ /* 0x001fea0003c00000 */
[----:B------:R-:W-:Y:S01]  /*4fe0*/  VOTE.ANY R21, PT, P0 ;  /* 0x0000000000157806 */ /* 0x000fe200000e0100 */
[----:B0-----:R-:W-:Y:S06]  /*4ff0*/  ENDCOLLECTIVE ;  /* 0x000000000000791b */ /* 0x001fec0003800000 */
.L_x_162:
[----:B------:R-:W-:Y:S05]  /*5000*/  BSYNC B0 ;  /* 0x0000000000007941 */ /* 0x000fea0003800000 */
.L_x_161:
[----:B------:R-:W-:Y:S01]  /*5010*/  LOP3.LUT R21, R21, 0x80000000, R26, 0xec, !PT ;  /* 0x8000000015157812 */ /* 0x000fe200078eec1a */
[----:B------:R-:W-:-:S04]  /*5020*/  IMAD.MOV.U32 R20, RZ, RZ, R19 ;  /* 0x000000ffff147224 */ /* 0x000fc800078e0013 */
[----:B------:R-:W-:-:S05]  /*5030*/  VIADD R16, R21, 0xffffffff ;  /* 0xffffffff15107836 */ /* 0x000fca0000000000 */
[----:B------:R-:W-:Y:S01]  /*5040*/  LOP3.LUT R47, R21, R16, RZ, 0xc, !PT ;  /* 0x00000010152f7212 */ /* 0x000fe200078e0cff */
[----:B------:R-:W-:Y:S02]  /*5050*/  IMAD.MOV.U32 R16, RZ, RZ, 0x1 ;  /* 0x00000001ff107424 */ /* 0x000fe400078e00ff */
[----:B------:R-:W-:-:S03]  /*5060*/  IMAD.MOV.U32 R21, RZ, RZ, -0x1 ;  /* 0xffffffffff157424 */ /* 0x000fc600078e00ff */
[----:B------:R-:W0:Y:S02]  /*5070*/  POPC R47, R47 ;  /* 0x0000002f002f7309 */ /* 0x000e240000000000 */
[----:B0-----:R-:W-:Y:S01]  /*5080*/  IMAD.MOV.U32 R17, RZ, RZ, R47 ;  /* 0x000000ffff117224 */ /* 0x001fe200078e002f */
[----:B------:R-:W-:-:S13]  /*5090*/  ISETP.GE.AND P0, PT, R38, R47, PT ;  /* 0x0000002f2600720c */ /* 0x000fda0003f06270 */
[----:B------:R-:W-:Y:S05]  /*50a0*/  WARPSYNC.COLLECTIVE R21, `(.L_x_163) ;  /* 0x0000000015087348 */ /* 0x000fea0003c00000 */
[----:B------:R0:W1:Y:S02]  /*50b0*/  SHFL.DOWN P3, R22, R20, R16, R17 ;  /* 0x0800001014167389 */ /* 0x0000640000060011 */
[----:B01----:R-:W-:Y:S05]  /*50c0*/  ENDCOLLECTIVE ;  /* 0x000000000000791b */ /* 0x003fea0003800000 */
.L_x_163:
[----:B------:R-:W-:Y:S01]  /*50d0*/  IMAD.MOV.U32 R16, RZ, RZ, 0x2 ;  /* 0x00000002ff107424 */ /* 0x000fe200078e00ff */
        /* <DEDUP_REMOVED lines=8> */
.L_x_164:
        /* <DEDUP_REMOVED lines=9> */
.L_x_165:
        /* <DEDUP_REMOVED lines=9> */
.L_x_166:
[----:B------:R-:W-:Y:S01]  /*5280*/  IMAD.MOV.U32 R16, RZ, RZ, 0x10 ;  /* 0x00000010ff107424 */ /* 0x000fe200078e00ff */
[----:B------:R-:W-:Y:S02]  /*5290*/  SEL R19, R22, RZ, !P0 ;  /* 0x000000ff16137207 */ /* 0x000fe40004000000 */
[----:B------:R-:W-:Y:S01]  /*52a0*/  ISETP.NE.AND P0, PT, R18, 0x65, PT ;  /* 0x000000651200780c */ /* 0x000fe20003f05270 */
[----:B------:R-:W-:Y:S02]  /*52b0*/  VIADD R18, R38, 0x10 ;  /* 0x0000001026127836 */ /* 0x000fe40000000000 */
[----:B------:R-:W-:-:S03]  /*52c0*/  IMAD.IADD R48, R50, 0x1, R19 ;  /* 0x0000000132307824 */ /* 0x000fc600078e0213 */
[----:B------:R-:W-:Y:S01]  /*52d0*/  ISETP.GT.AND P2, PT, R18, R47, PT ;  /* 0x0000002f1200720c */ /* 0x000fe20003f44270 */
[----:B------:R-:W-:Y:S01]  /*52e0*/  IMAD.MOV.U32 R20, RZ, RZ, R48 ;  /* 0x000000ffff147224 */ /* 0x000fe200078e0030 */
[----:B------:R-:W0:Y:S11]  /*52f0*/  LDC.64 R18, c[0x0][0x390] ;  /* 0x0000e400ff127b82 */ /* 0x000e360000000a00 */
[----:B0-----:R-:W-:Y:S05]  /*5300*/  WARPSYNC.COLLECTIVE R21, `(.L_x_167) ;  /* 0x0000000015087348 */ /* 0x001fea0003c00000 */
[----:B------:R1:W2:Y:S02]  /*5310*/  SHFL.DOWN P3, R22, R20, R16, R17 ;  /* 0x0800001014167389 */ /* 0x0002a40000060011 */
[----:B012---:R-:W-:Y:S05]  /*5320*/  ENDCOLLECTIVE ;  /* 0x000000000000791b */ /* 0x007fea0003800000 */
.L_x_167:
[----:B------:R-:W-:Y:S05]  /*5330*/  WARPSYNC.COLLECTIVE R21, `(.L_x_168) ;  /* 0x0000000015087348 */ /* 0x000fea0003c00000 */
[----:B------:R-:W-:Y:S01]  /*5340*/  VOTE.ALL P0, P0 ;  /* 0x0000000000ff7806 */ /* 0x000fe20000000000 */
[----:B------:R-:W-:-:S12]  /*5350*/  ENDCOLLECTIVE ;  /* 0x000000000000791b */ /* 0x000fd80003800000 */
.L_x_168:
[----:B------:R-:W-:Y:S02]  /*5360*/  SEL R45, R22, RZ, !P2 ;  /* 0x000000ff162d7207 */ /* 0x000fe40005000000 */
[----:B------:R-:W-:-:S03]  /*5370*/  IADD3 R44, P3, PT, R18, 0x100, RZ ;  /* 0x00000100122c7810 */ /* 0x000fc60007f7e0ff */
[----:B------:R-:W-:Y:S02]  /*5380*/  IMAD.IADD R46, R48, 0x1, R45 ;  /* 0x00000001302e7824 */ /* 0x000fe400078e022d */
[----:B------:R-:W-:Y:S01]  /*5390*/  IMAD.X R45, RZ, RZ, R19, P3 ;  /* 0x000000ffff2d7224 */ /* 0x000fe200018e0613 */
[----:B------:R-:W-:Y:S07]  /*53a0*/  BRA `(.L_x_169) ;  /* 0xffffffe000787947 */ /* 0x000fee000383ffff */
.L_x_119:
[----:B------:R-:W-:Y:S01]  /*53b0*/  BSSY B0, `(.L_x_170) ;  /* 0x0000006000007945 */ /* 0x000fe20003800000 */
[----:B------:R-:W-:Y:S01]  /*53c0*/  PLOP3.LUT P0, PT, P0, PT, PT, 0x8, 0x80 ;  /* 0x000000000080781c */ /* 0x000fe2000070e170 */
[----:B------:R-:W-:-:S12]  /*53d0*/  IMAD.MOV.U32 R21, RZ, RZ, -0x1 ;  /* 0xffffffffff157424 */ /* 0x000fd800078e00ff */
[----:B------:R-:W-:Y:S05]  /*53e0*/  WARPSYNC.COLLECTIVE R21, `(.L_x_171) ;  /* 0x0000000015087348 */ /* 0x000fea0003c00000 */
[----:B------:R-:W-:Y:S01]  /*53f0*/  VOTE.ANY P0, P0 ;  /* 0x0000000000ff7806 */ /* 0x000fe20000000100 */
[----:B------:R-:W-:-:S12]  /*5400*/  ENDCOLLECTIVE ;  /* 0x000000000000791b */ /* 0x000fd80003800000 */
.L_x_171:
[----:B------:R-:W-:Y:S05]  /*5410*/  BSYNC B0 ;  /* 0x0000000000007941 */ /* 0x000fea0003800000 */
.L_x_170:
[----:B------:R-:W-:Y:S05]  /*5420*/  BRA `(.L_x_172) ;  /* 0xffffffe000807947 */ /* 0x000fea000383ffff */
.L_x_121:
[----:B------:R-:W-:Y:S01]  /*5430*/  BSSY B0, `(.L_x_173) ;  /* 0x0000006000007945 */ /* 0x000fe20003800000 */
[----:B------:R-:W-:Y:S01]  /*5440*/  PLOP3.LUT P0, PT, P0, PT, PT, 0x8, 0x80 ;  /* 0x000000000080781c */ /* 0x000fe2000070e170 */
[----:B------:R-:W-:-:S12]  /*5450*/  IMAD.MOV.U32 R21, RZ, RZ, -0x1 ;  /* 0xffffffffff157424 */ /* 0x000fd800078e00ff */
[----:B------:R-:W-:Y:S05]  /*5460*/  WARPSYNC.COLLECTIVE R21, `(.L_x_174) ;  /* 0x0000000015087348 */ /* 0x000fea0003c00000 */
[----:B------:R-:W-:Y:S01]  /*5470*/  VOTE.ANY P0, P0 ;  /* 0x0000000000ff7806 */ /* 0x000fe20000000100 */
[----:B------:R-:W-:-:S12]  /*5480*/  ENDCOLLECTIVE ;  /* 0x000000000000791b */ /* 0x000fd80003800000 */
.L_x_174:
[----:B------:R-:W-:Y:S05]  /*5490*/  BSYNC B0 ;  /* 0x0000000000007941 */ /* 0x000fea0003800000 */
.L_x_173:
[----:B------:R-:W-:Y:S05]  /*54a0*/  BRA `(.L_x_175) ;  /* 0xffffffe000d47947 */ /* 0x000fea000383ffff */
.L_x_123:
[----:B------:R-:W-:Y:S01]  /*54b0*/  BSSY B0, `(.L_x_176) ;  /* 0x0000006000007945 */ /* 0x000fe20003800000 */
[----:B------:R-:W-:Y:S01]  /*54c0*/  PLOP3.LUT P0, PT, P0, PT, PT, 0x8, 0x80 ;  /* 0x000000000080781c */ /* 0x000fe2000070e170 */
[----:B------:R-:W-:-:S12]  /*54d0*/  IMAD.MOV.U32 R21, RZ, RZ, -0x1 ;  /* 0xffffffffff157424 */ /* 0x000fd800078e00ff */
[----:B------:R-:W-:Y:S05]  /*54e0*/  WARPSYNC.COLLECTIVE R21, `(.L_x_177) ;  /* 0x0000000015087348 */ /* 0x000fea0003c00000 */
[----:B------:R-:W-:Y:S01]  /*54f0*/  VOTE.ANY R21, PT, P0 ;  /* 0x0000000000157806 */ /* 0x000fe200000e0100 */
[----:B------:R-:W-:Y:S06]  /*5500*/  ENDCOLLECTIVE ;  /* 0x000000000000791b */ /* 0x000fec0003800000 */
.L_x_177:
[----:B------:R-:W-:Y:S05]  /*5510*/  BSYNC B0 ;  /* 0x0000000000007941 */ /* 0x000fea0003800000 */
.L_x_176:
        /* <DEDUP_REMOVED lines=11> */
.L_x_178:
        /* <DEDUP_REMOVED lines=10> */
.L_x_179:
[----:B------:R-:W-:Y:S01]  /*5670*/  IMAD.MOV.U32 R16, RZ, RZ, 0x4 ;  /* 0x00000004ff107424 */ /* 0x000fe200078e00ff */
[----:B------:R-:W-:Y:S01]  /*5680*/  SEL R19, R22, RZ, !P0 ;  /* 0x000000ff16137207 */ /* 0x000fe20004000000 */
[----:B------:R-:W-:-:S04]  /*5690*/  VIADD R22, R38, 0x4 ;  /* 0x0000000426167836 */ /* 0x000fc80000000000 */
[----:B------:R-:W-:Y:S01]  /*56a0*/  IMAD.IADD R50, R48, 0x1, R19 ;  /* 0x0000000130327824 */ /* 0x000fe200078e0213 */
[----:B------:R-:W-:Y:S01]  /*56b0*/  ISETP.GT.AND P0, PT, R22, R17, PT ;  /* 0x000000111600720c */ /* 0x000fe20003f04270 */
[----:B------:R-:W-:Y:S02]  /*56c0*/  VIADD R48, R38, 0x10 ;  /* 0x0000001026307836 */ /* 0x000fe40000000000 */
[----:B------:R-:W-:-:S10]  /*56d0*/  IMAD.MOV.U32 R20, RZ, RZ, R50 ;  /* 0x000000ffff147224 */ /* 0x000fd400078e0032 */
[----:B------:R-:W-:Y:S05]  /*56e0*/  WARPSYNC.COLLECTIVE R21, `(.L_x_180) ;  /* 0x0000000015087348 */ /* 0x000fea0003c00000 */
[----:B------:R0:W1:Y:S02]  /*56f0*/  SHFL.DOWN P3, R22, R20, R16, R17 ;  /* 0x0800001014167389 */ /* 0x0000640000060011 */
[----:B01----:R-:W-:Y:S05]  /*5700*/  ENDCOLLECTIVE ;  /* 0x000000000000791b */ /* 0x003fea0003800000 */
.L_x_180:
        /* <DEDUP_REMOVED lines=9> */
.L_x_181:
        /* <DEDUP_REMOVED lines=8> */
.L_x_182:
[----:B------:R-:W-:Y:S02]  /*5820*/  SEL R22, R22, RZ, !P0 ;  /* 0x000000ff16167207 */ /* 0x000fe40004000000 */
[----:B------:R-:W-:Y:S02]  /*5830*/  ISETP.NE.AND P0, PT, R18, 0x65, PT ;  /* 0x000000651200780c */ /* 0x000fe40003f05270 */
[----:B------:R-:W-:-:S11]  /*5840*/  IADD3 R46, PT, PT, R19, R22, R46 ;  /* 0x00000016132e7210 */ /* 0x000fd60007ffe02e */
[----:B------:R-:W-:Y:S05]  /*5850*/  WARPSYNC.COLLECTIVE R21, `(.L_x_183) ;  /* 0x0000000015087348 */ /* 0x000fea0003c00000 */
[----:B------:R-:W-:Y:S01]  /*5860*/  VOTE.ALL P0, P0 ;  /* 0x0000000000ff7806 */ /* 0x000fe20000000000 */
[----:B------:R-:W-:-:S12]  /*5870*/  ENDCOLLECTIVE ;  /* 0x000000000000791b */ /* 0x000fd80003800000 */
.L_x_183:
[----:B------:R-:W-:Y:S05]  /*5880*/  BRA `(.L_x_184) ;  /* 0xffffffe0006c7947 */ /* 0x000fea000383ffff */
.L_x_185:
        /* <DEDUP_REMOVED lines=15> */
.L_x_192:


//--------------------- .text._ZN3cub18CUB_300001_SM_10006detail4scan20DeviceScanInitKernelINS0_13ScanTileStateIiLb1EEEEEvT_i --------------------------
	.section	.text._ZN3cub18CUB_300001_SM_10006detail4scan20DeviceScanInitKernelINS0_13ScanTileStateIiLb1EEEEEvT_i,"ax",@progbits
	.align	128
        .global         _ZN3cub18CUB_300001_SM_10006detail4scan20DeviceScanInitKernelINS0_13ScanTileStateIiLb1EEEEEvT_i
        .type           _ZN3cub18CUB_300001_SM_10006detail4scan20DeviceScanInitKernelINS0_13ScanTileStateIiLb1EEEEEvT_i,@function
        .size           _ZN3cub18CUB_300001_SM_10006detail4scan20DeviceScanInitKernelINS0_13ScanTileStateIiLb1EEEEEvT_i,(.L_x_193 - _ZN3cub18CUB_300001_SM_10006detail4scan20DeviceScanInitKernelINS0_13ScanTileStateIiLb1EEEEEvT_i)
        .other          _ZN3cub18CUB_300001_SM_10006detail4scan20DeviceScanInitKernelINS0_13ScanTileStateIiLb1EEEEEvT_i,@"STO_CUDA_ENTRY STV_DEFAULT"
_ZN3cub18CUB_300001_SM_10006detail4scan20DeviceScanInitKernelINS0_13ScanTileStateIiLb1EEEEEvT_i:
.text._ZN3cub18CUB_300001_SM_10006detail4scan20DeviceScanInitKernelINS0_13ScanTileStateIiLb1EEEEEvT_i:
[----:B------:R-:W-:Y:S01]  /*0000*/  LDC R1, c[0x0][0x37c] ;  /* 0x0000df00ff017b82 */ /* 0x000fe20000000800 */
[----:B------:R-:W0:Y:S07]  /*0010*/  S2R R0, SR_TID.X ;  /* 0x0000000000007919 */ /* 0x000e2e0000002100 */
[----:B------:R-:W1:Y:S01]  /*0020*/  S2UR UR6, SR_CTAID.X ;  /* 0x00000000000679c3 */ /* 0x000e620000002500 */
[----:B------:R-:W2:Y:S07]  /*0030*/  LDCU UR4, c[0x0][0x388] ;  /* 0x00007100ff0477ac */ /* 0x000eae0008000800 */
[----:B------:R-:W1:Y:S01]  /*0040*/  LDC R5, c[0x0][0x360] ;  /* 0x0000d800ff057b82 */ /* 0x000e620000000800 */
[----:B0-----:R-:W-:Y:S01]  /*0050*/  ISETP.GT.U32.AND P0, PT, R0, 0x1f, PT ;  /* 0x0000001f0000780c */ /* 0x001fe20003f04070 */
[----:B-1----:R-:W-:-:S03]  /*0060*/  IMAD R5, R5, UR6, R0 ;  /* 0x0000000605057c24 */ /* 0x002fc6000f8e0200 */
[----:B------:R-:W-:Y:S02]  /*0070*/  ISETP.NE.OR P0, PT, RZ, UR6, P0 ;  /* 0x00000006ff007c0c */ /* 0x000fe40008705670 */
[----:B--2---:R-:W-:Y:S01]  /*0080*/  ISETP.GE.AND P1, PT, R5, UR4, PT ;  /* 0x0000000405007c0c */ /* 0x004fe2000bf26270 */
[----:B------:R-:W0:-:S12]  /*0090*/  LDCU.64 UR4, c[0x0][0x358] ;  /* 0x00006b00ff0477ac */ /* 0x000e180008000a00 */
[----:B------:R-:W1:Y:S01]  /*00a0*/  @!P1 LDC.64 R2, c[0x0][0x380] ;  /* 0x0000e000ff029b82 */ /* 0x000e620000000a00 */
[----:B------:R-:W-:Y:S01]  /*00b0*/  @!P1 MOV R4, 0x63 ;  /* 0x0000006300049802 */ /* 0x000fe20000000f00 */
[----:B-1----:R-:W-:-:S04]  /*00c0*/  @!P1 IMAD.WIDE R2, R5, 0x8, R2 ;  /* 0x0000000805029825 */ /* 0x002fc800078e0202 */
[----:B------:R-:W-:-:S05]  /*00d0*/  HFMA2 R5, -RZ, RZ, 0, 0 ;  /* 0x00000000ff057431 */ /* 0x000fca00000001ff */
[----:B0-----:R0:W-:Y:S01]  /*00e0*/  @!P1 STG.E.64 desc[UR4][R2.64+0x100], R4 ;  /* 0x0001000402009986 */ /* 0x0011e2000c101b04 */
[----:B------:R-:W-:Y:S05]  /*00f0*/  @P0 EXIT ;  /* 0x000000000000094d */ /* 0x000fea0003800000 */
[----:B0-----:R-:W0:Y:S02]  /*0100*/  LDC.64 R2, c[0x0][0x380] ;  /* 0x0000e000ff027b82 */ /* 0x001e240000000a00 */
[----:B0-----:R-:W-:-:S05]  /*0110*/  IMAD.WIDE.U32 R2, R0, 0x8, R2 ;  /* 0x0000000800027825 */ /* 0x001fca00078e0002 */
[----:B------:R-:W-:Y:S01]  /*0120*/  STG.E.64 desc[UR4][R2.64], RZ ;  /* 0x000000ff02007986 */ /* 0x000fe2000c101b04 */
[----:B------:R-:W-:Y:S05]  /*0130*/  EXIT ;  /* 0x000000000000794d */ /* 0x000fea0003800000 */
.L_x_186:
        /* <DEDUP_REMOVED lines=12> */
.L_x_193:


//--------------------- .text._ZN3cub18CUB_300001_SM_10006detail11EmptyKernelIvEEvv --------------------------
	.section	.text._ZN3cub18CUB_300001_SM_10006detail11EmptyKernelIvEEvv,"ax",@progbits
	.align	128
        .global         _ZN3cub18CUB_300001_SM_10006detail11EmptyKernelIvEEvv
        .type           _ZN3cub18CUB_300001_SM_10006detail11EmptyKernelIvEEvv,@function
        .size           _ZN3cub18CUB_300001_SM_10006detail11EmptyKernelIvEEvv,(.L_x_194 - _ZN3cub18CUB_300001_SM_10006detail11EmptyKernelIvEEvv)
        .other          _ZN3cub18CUB_300001_SM_10006detail11EmptyKernelIvEEvv,@"STO_CUDA_ENTRY STV_DEFAULT"
_ZN3cub18CUB_300001_SM_10006detail11EmptyKernelIvEEvv:
.text._ZN3cub18CUB_300001_SM_10006detail11EmptyKernelIvEEvv:
[----:B------:R-:W-:Y:S01]  /*0000*/  LDC R1, c[0x0][0x37c] ;  /* 0x0000df00ff017b82 */ /* 0x000fe20000000800 */
[----:B------:R-:W-:Y:S05]  /*0010*/  EXIT ;  /* 0x000000000000794d */ /* 0x000fea0003800000 */
.L_x_187:
        /* <DEDUP_REMOVED lines=14> */
.L_x_194:


//--------------------- .text._Z19array_sort_shuffledPiS_S_S_i --------------------------
	.section	.text._Z19array_sort_shuffledPiS_S_S_i,"ax",@progbits
	.align	128
        .global         _Z19array_sort_shuffledPiS_S_S_i
        .type           _Z19array_sort_shuffledPiS_S_S_i,@function
        .size           _Z19array_sort_shuffledPiS_S_S_i,(.L_x_195 - _Z19array_sort_shuffledPiS_S_S_i)
        .other          _Z19array_sort_shuffledPiS_S_S_i,@"STO_CUDA_ENTRY STV_DEFAULT"
_Z19array_sort_shuffledPiS_S_S_i:
.text._Z19array_sort_shuffledPiS_S_S_i:
[----:B------:R-:W-:Y:S01]  /*0000*/  LDC R1, c[0x0][0x37c] ;  /* 0x0000df00ff017b82 */ /* 0x000fe20000000800 */
[----:B------:R-:W0:Y:S07]  /*0010*/  S2R R9, SR_CTAID.X ;  /* 0x0000000000097919 */ /* 0x000e2e0000002500 */
[----:B------:R-:W1:Y:S01]  /*0020*/  LDC R10, c[0x0][0x3a0] ;  /* 0x0000e800ff0a7b82 */ /* 0x000e620000000800 */
[----:B------:R-:W0:Y:S01]  /*0030*/  LDCU UR4, c[0x0][0x360] ;  /* 0x00006c00ff0477ac */ /* 0x000e220008000800 */
[----:B------:R-:W0:Y:S02]  /*0040*/  S2R R0, SR_TID.X ;  /* 0x0000000000007919 */ /* 0x000e240000002100 */
[----:B0-----:R-:W-:-:S05]  /*0050*/  IMAD R9, R9, UR4, R0 ;  /* 0x0000000409097c24 */ /* 0x001fca000f8e0200 */
[----:B-1----:R-:W-:-:S13]  /*0060*/  ISETP.GE.AND P0, PT, R9, R10, PT ;  /* 0x0000000a0900720c */ /* 0x002fda0003f06270 */
[----:B------:R-:W-:Y:S05]  /*0070*/  @P0 EXIT ;  /* 0x000000000000094d */ /* 0x000fea0003800000 */
[----:B------:R-:W0:Y:S01]  /*0080*/  LDC.64 R2, c[0x0][0x390] ;  /* 0x0000e400ff027b82 */ /* 0x000e220000000a00 */
[----:B------:R-:W1:Y:S01]  /*0090*/  LDCU.64 UR4, c[0x0][0x358] ;  /* 0x00006b00ff0477ac */ /* 0x000e620008000a00 */
[----:B0-----:R-:W-:-:S06]  /*00a0*/  IMAD.WIDE R2, R9, 0x4, R2 ;  /* 0x0000000409027825 */ /* 0x001fcc00078e0202 */
[----:B-1----:R-:W2:Y:S02]  /*00b0*/  LDG.E R2, desc[UR4][R2.64] ;  /* 0x0000000402027981 */ /* 0x002ea4000c1e1900 */
[----:B--2---:R-:W-:-:S13]  /*00c0*/  ISETP.NE.AND P0, PT, R2, RZ, PT ;  /* 0x000000ff0200720c */ /* 0x004fda0003f05270 */
[----:B------:R-:W-:Y:S05]  /*00d0*/  @!P0 BRA `(.L_x_188) ;  /* 0x0000000000388947 */ /* 0x000fea0003800000 */
[----:B------:R-:W0:Y:S08]  /*00e0*/  LDC.64 R6, c[0x0][0x398] ;  /* 0x0000e600ff067b82 */ /* 0x000e300000000a00 */
[----:B------:R-:W1:Y:S01]  /*00f0*/  LDC.64 R4, c[0x0][0x388] ;  /* 0x0000e200ff047b82 */ /* 0x000e620000000a00 */
[----:B0-----:R-:W-:-:S04]  /*0100*/  IMAD.WIDE R2, R10, 0x4, R6 ;  /* 0x000000040a027825 */ /* 0x001fc800078e0206 */
[C---:B------:R-:W-:Y:S02]  /*0110*/  IMAD.WIDE R6, R9.reuse, 0x4, R6 ;  /* 0x0000000409067825 */ /* 0x040fe400078e0206 */
[----:B------:R-:W2:Y:S04]  /*0120*/  LDG.E R2, desc[UR4][R2.64+-0x4] ;  /* 0xfffffc0402027981 */ /* 0x000ea8000c1e1900 */
[----:B------:R-:W3:Y:S01]  /*0130*/  LDG.E R6, desc[UR4][R6.64] ;  /* 0x0000000406067981 */ /* 0x000ee2000c1e1900 */
[----:B-1----:R-:W-:Y:S02]  /*0140*/  IMAD.WIDE R4, R9, 0x4, R4 ;  /* 0x0000000409047825 */ /* 0x002fe400078e0204 */
[----:B------:R-:W0:Y:S04]  /*0150*/  LDC.64 R8, c[0x0][0x380] ;  /* 0x0000e000ff087b82 */ /* 0x000e280000000a00 */
[----:B------:R-:W4:Y:S01]  /*0160*/  LDG.E R5, desc[UR4][R4.64] ;  /* 0x0000000404057981 */ /* 0x000f22000c1e1900 */
[----:B--2---:R-:W-:-:S04]  /*0170*/  LOP3.LUT R11, RZ, R2, RZ, 0x33, !PT ;  /* 0x00000002ff0b7212 */ /* 0x004fc800078e33ff */
[----:B---3--:R-:W-:-:S05]  /*0180*/  IADD3 R11, PT, PT, R6, R10, R11 ;  /* 0x0000000a060b7210 */ /* 0x008fca0007ffe00b */
[----:B0-----:R-:W-:-:S05]  /*0190*/  IMAD.WIDE R8, R11, 0x4, R8 ;  /* 0x000000040b087825 */ /* 0x001fca00078e0208 */
[----:B----4-:R-:W-:Y:S01]  /*01a0*/  STG.E desc[UR4][R8.64], R5 ;  /* 0x0000000508007986 */ /* 0x010fe2000c101904 */
[----:B------:R-:W-:Y:S05]  /*01b0*/  EXIT ;  /* 0x000000000000794d */ /* 0x000fea0003800000 */
.L_x_188:
[----:B------:R-:W0:Y:S08]  /*01c0*/  LDC.64 R4, c[0x0][0x398] ;  /* 0x0000e600ff047b82 */ /* 0x000e300000000a00 */
[----:B------:R-:W1:Y:S01]  /*01d0*/  LDC.64 R2, c[0x0][0x388] ;  /* 0x0000e200ff027b82 */ /* 0x000e620000000a00 */
[----:B0-----:R-:W-:-:S06]  /*01e0*/  IMAD.WIDE R6, R9, 0x4, R4 ;  /* 0x0000000409067825 */ /* 0x001fcc00078e0204 */
[----:B------:R-:W2:Y:S01]  /*01f0*/  LDG.E R6, desc[UR4][R6.64] ;  /* 0x0000000406067981 */ /* 0x000ea2000c1e1900 */
[C---:B-1----:R-:W-:Y:S02]  /*0200*/  IMAD.WIDE R4, R9.reuse, 0x4, R2 ;  /* 0x0000000409047825 */ /* 0x042fe400078e0202 */
[----:B------:R-:W0:Y:S04]  /*0210*/  LDC.64 R2, c[0x0][0x380] ;  /* 0x0000e000ff027b82 */ /* 0x000e280000000a00 */
[----:B------:R-:W3:Y:S01]  /*0220*/  LDG.E R5, desc[UR4][R4.64] ;  /* 0x0000000404057981 */ /* 0x000ee2000c1e1900 */
[----:B--2---:R-:W-:-:S05]  /*0230*/  IADD3 R9, PT, PT, R9, -R6, RZ ;  /* 0x8000000609097210 */ /* 0x004fca0007ffe0ff */
[----:B0-----:R-:W-:-:S05]  /*0240*/  IMAD.WIDE R2, R9, 0x4, R2 ;  /* 0x0000000409027825 */ /* 0x001fca00078e0202 */
[----:B---3--:R-:W-:Y:S01]  /*0250*/  STG.E desc[UR4][R2.64], R5 ;  /* 0x0000000502007986 */ /* 0x008fe2000c101904 */
[----:B------:R-:W-:Y:S05]  /*0260*/  EXIT ;  /* 0x000000000000794d */ /* 0x000fea0003800000 */
.L_x_189:
        /* <DEDUP_REMOVED lines=9> */
.L_x_195:


//--------------------- .text._Z20bitextract_arraycopyPiS_iiS_ --------------------------
	.section	.text._Z20bitextract_arraycopyPiS_iiS_,"ax",@progbits
	.align	128
        .global         _Z20bitextract_arraycopyPiS_iiS_
        .type           _Z20bitextract_arraycopyPiS_iiS_,@function
        .size           _Z20bitextract_arraycopyPiS_iiS_,(.L_x_196 - _Z20bitextract_arraycopyPiS_iiS_)
        .other          _Z20bitextract_arraycopyPiS_iiS_,@"STO_CUDA_ENTRY STV_DEFAULT"
_Z20bitextract_arraycopyPiS_iiS_:
.text._Z20bitextract_arraycopyPiS_iiS_:
[----:B------:R-:W-:Y:S01]  /*0000*/  LDC R1, c[0x0][0x37c] ;  /* 0x0000df00ff017b82 */ /* 0x000fe20000000800 */
[----:B------:R-:W0:Y:S01]  /*0010*/  S2R R9, SR_CTAID.X ;  /* 0x0000000000097919 */ /* 0x000e220000002500 */
[----:B------:R-:W0:Y:S01]  /*0020*/  LDCU UR4, c[0x0][0x360] ;  /* 0x00006c00ff0477ac */ /* 0x000e220008000800 */
[----:B------:R-:W0:Y:S01]  /*0030*/  S2R R0, SR_TID.X ;  /* 0x0000000000007919 */ /* 0x000e220000002100 */
[----:B------:R-:W1:Y:S01]  /*0040*/  LDCU UR5, c[0x0][0x390] ;  /* 0x00007200ff0577ac */ /* 0x000e620008000800 */
[----:B0-----:R-:W-:-:S05]  /*0050*/  IMAD R9, R9, UR4, R0 ;  /* 0x0000000409097c24 */ /* 0x001fca000f8e0200 */
[----:B-1----:R-:W-:-:S13]  /*0060*/  ISETP.GE.AND P0, PT, R9, UR5, PT ;  /* 0x0000000509007c0c */ /* 0x002fda000bf06270 */
[----:B------:R-:W-:Y:S05]  /*0070*/  @P0 EXIT ;  /* 0x000000000000094d */ /* 0x000fea0003800000 */
[----:B------:R-:W0:Y:S01]  /*0080*/  LDC.64 R2, c[0x0][0x380] ;  /* 0x0000e000ff027b82 */ /* 0x000e220000000a00 */
[----:B------:R-:W1:Y:S01]  /*0090*/  LDCU.64 UR4, c[0x0][0x358] ;  /* 0x00006b00ff0477ac */ /* 0x000e620008000a00 */
[----:B------:R-:W2:Y:S06]  /*00a0*/  LDCU UR6, c[0x0][0x394] ;  /* 0x00007280ff0677ac */ /* 0x000eac0008000800 */
[----:B------:R-:W3:Y:S08]  /*00b0*/  LDC.64 R4, c[0x0][0x398] ;  /* 0x0000e600ff047b82 */ /* 0x000ef00000000a00 */
[----:B------:R-:W4:Y:S01]  /*00c0*/  LDC.64 R6, c[0x0][0x388] ;  /* 0x0000e200ff067b82 */ /* 0x000f220000000a00 */
[----:B0-----:R-:W-:-:S05]  /*00d0*/  IMAD.WIDE R2, R9, 0x4, R2 ;  /* 0x0000000409027825 */ /* 0x001fca00078e0202 */
[----:B-1----:R-:W2:Y:S01]  /*00e0*/  LDG.E R0, desc[UR4][R2.64] ;  /* 0x0000000402007981 */ /* 0x002ea2000c1e1900 */
[----:B---3--:R-:W-:Y:S01]  /*00f0*/  IMAD.WIDE R4, R9, 0x4, R4 ;  /* 0x0000000409047825 */ /* 0x008fe200078e0204 */
[----:B--2---:R-:W-:-:S04]  /*0100*/  SHF.R.U32.HI R0, RZ, UR6, R0 ;  /* 0x00000006ff007c19 */ /* 0x004fc80008011600 */
[----:B------:R-:W-:-:S05]  /*0110*/  LOP3.LUT R11, R0, 0x1, RZ, 0xc0, !PT ;  /* 0x00000001000b7812 */ /* 0x000fca00078ec0ff */
[----:B------:R-:W-:Y:S04]  /*0120*/  STG.E desc[UR4][R4.64], R11 ;  /* 0x0000000b04007986 */ /* 0x000fe8000c101904 */
[----:B------:R-:W2:Y:S01]  /*0130*/  LDG.E R13, desc[UR4][R2.64] ;  /* 0x00000004020d7981 */ /* 0x000ea2000c1e1900 */
[----:B----4-:R-:W-:-:S05]  /*0140*/  IMAD.WIDE R6, R9, 0x4, R6 ;  /* 0x0000000409067825 */ /* 0x010fca00078e0206 */
[----:B--2---:R-:W-:Y:S01]  /*0150*/  STG.E desc[UR4][R6.64], R13 ;  /* 0x0000000d06007986 */ /* 0x004fe2000c101904 */
[----:B------:R-:W-:Y:S05]  /*0160*/  EXIT ;  /* 0x000000000000794d */ /* 0x000fea0003800000 */
.L_x_190:
        /* <DEDUP_REMOVED lines=9> */
.L_x_196:


//--------------------- .nv.shared._ZN3cub18CUB_300001_SM_10006detail4scan16DeviceScanKernelINS2_10policy_hubIiiimN4cuda3std3__44plusIvEEE10Policy1000EN6thrust24THRUST_300001_SM_1000_NS10device_ptrIiEESF_NS0_13ScanTileStateIiLb1EEES9_NS0_8NullTypeEmiLb0ESI_EEvT0_T1_T2_iT3_T4_T5_ --------------------------
	.section	.nv.shared._ZN3cub18CUB_300001_SM_10006detail4scan16DeviceScanKernelINS2_10policy_hubIiiimN4cuda3std3__44plusIvEEE10Policy1000EN6thrust24THRUST_300001_SM_1000_NS10device_ptrIiEESF_NS0_13ScanTileStateIiLb1EEES9_NS0_8NullTypeEmiLb0ESI_EEvT0_T1_T2_iT3_T4_T5_,"aw",@nobits
	.sectionflags	@""
	.align	16
.nv.shared._ZN3cub18CUB_300001_SM_10006detail4scan16DeviceScanKernelINS2_10policy_hubIiiimN4cuda3std3__44plusIvEEE10Policy1000EN6thrust24THRUST_300001_SM_1000_NS10device_ptrIiEESF_NS0_13ScanTileStateIiLb1EEES9_NS0_8NullTypeEmiLb0ESI_EEvT0_T1_T2_iT3_T4_T5_:
	.zero		32656


//--------------------- .nv.shared.reserved.0     --------------------------
	.section	.nv.shared.reserved.0,"aw",@nobits
	.weak		__nv_reservedSMEM_offset_0_alias
	.size		__nv_reservedSMEM_offset_0_alias, 0, 64
	.other		__nv_reservedSMEM_offset_0_alias,@"STO_CUDA_RESERVED_SHARED STV_DEFAULT"
__nv_reservedSMEM_offset_0_alias:
	.zero		0
	.zero		64


//--------------------- .nv.global                --------------------------
	.section	.nv.global,"aw",@nobits
.nv.global:
	.type		_ZN34_INTERNAL_1e2507e7_4_k_cu_7916f4776thrust24THRUST_300001_SM_1000_NS3seqE,@object
	.size		_ZN34_INTERNAL_1e2507e7_4_k_cu_7916f4776thrust24THRUST_300001_SM_1000_NS3seqE,(_ZN34_INTERNAL_1e2507e7_4_k_cu_7916f4774cuda3std3__48in_placeE - _ZN34_INTERNAL_1e2507e7_4_k_cu_7916f4776thrust24THRUST_300001_SM_1000_NS3seqE)
_ZN34_INTERNAL_1e2507e7_4_k_cu_7916f4776thrust24THRUST_300001_SM_1000_NS3seqE:
	.zero		1
	.type		_ZN34_INTERNAL_1e2507e7_4_k_cu_7916f4774cuda3std3__48in_placeE,@object
	.size		_ZN34_INTERNAL_1e2507e7_4_k_cu_7916f4774cuda3std3__48in_placeE,(_ZN34_INTERNAL_1e2507e7_4_k_cu_7916f4774cuda3std6ranges3__45__cpo4sizeE - _ZN34_INTERNAL_1e2507e7_4_k_cu_7916f4774cuda3std3__48in_placeE)
_ZN34_INTERNAL_1e2507e7_4_k_cu_7916f4774cuda3std3__48in_placeE:
	.zero		1
	.type		_ZN34_INTERNAL_1e2507e7_4_k_cu_7916f4774cuda3std6ranges3__45__cpo4sizeE,@object
	.size		_ZN34_INTERNAL_1e2507e7_4_k_cu_7916f4774cuda3std6ranges3__45__cpo4sizeE,(_ZN34_INTERNAL_1e2507e7_4_k_cu_7916f4776thrust24THRUST_300001_SM_1000_NS12placeholders2_3E - _ZN34_INTERNAL_1e2507e7_4_k_cu_7916f4774cuda3std6ranges3__45__cpo4sizeE)
_ZN34_INTERNAL_1e2507e7_4_k_cu_7916f4774cuda3std6ranges3__45__cpo4sizeE:
	.zero		1
	.type		_ZN34_INTERNAL_1e2507e7_4_k_cu_7916f4776thrust24THRUST_300001_SM_1000_NS12placeholders2_3E,@object
	.size		_ZN34_INTERNAL_1e2507e7_4_k_cu_7916f4776thrust24THRUST_300001_SM_1000_NS12placeholders2_3E,(_ZN34_INTERNAL_1e2507e7_4_k_cu_7916f4774cuda3std3__45__cpo6cbeginE - _ZN34_INTERNAL_1e2507e7_4_k_cu_7916f4776thrust24THRUST_300001_SM_1000_NS12placeholders2_3E)
_ZN34_INTERNAL_1e2507e7_4_k_cu_7916f4776thrust24THRUST_300001_SM_1000_NS12placeholders2_3E:
	.zero		1
	.type		_ZN34_INTERNAL_1e2507e7_4_k_cu_7916f4774cuda3std3__45__cpo6cbeginE,@object
	.size		_ZN34_INTERNAL_1e2507e7_4_k_cu_7916f4774cuda3std3__45__cpo6cbeginE,(_ZN34_INTERNAL_1e2507e7_4_k_cu_7916f4774cuda3std6ranges3__45__cpo6cbeginE - _ZN34_INTERNAL_1e2507e7_4_k_cu_7916f4774cuda3std3__45__cpo6cbeginE)
_ZN34_INTERNAL_1e2507e7_4_k_cu_7916f4774cuda3std3__45__cpo6cbeginE:
	.zero		1
	.type		_ZN34_INTERNAL_1e2507e7_4_k_cu_7916f4774cuda3std6ranges3__45__cpo6cbeginE,@object
	.size		_ZN34_INTERNAL_1e2507e7_4_k_cu_7916f4774cuda3std6ranges3__45__cpo6cbeginE,(_ZN34_INTERNAL_1e2507e7_4_k_cu_7916f4776thrust24THRUST_300001_SM_1000_NS12placeholders2_7E - _ZN34_INTERNAL_1e2507e7_4_k_cu_7916f4774cuda3std6ranges3__45__cpo6cbeginE)
_ZN34_INTERNAL_1e2507e7_4_k_cu_7916f4774cuda3std6ranges3__45__cpo6cbeginE:
	.zero		1
	.type		_ZN34_INTERNAL_1e2507e7_4_k_cu_7916f4776thrust24THRUST_300001_SM_1000_NS12placeholders2_7E,@object
	.size		_ZN34_INTERNAL_1e2507e7_4_k_cu_7916f4776thrust24THRUST_300001_SM_1000_NS12placeholders2_7E,(_ZN34_INTERNAL_1e2507e7_4_k_cu_7916f4774cuda3std3__45__cpo7crbeginE - _ZN34_INTERNAL_1e2507e7_4_k_cu_7916f4776thrust24THRUST_300001_SM_1000_NS12placeholders2_7E)
_ZN34_INTERNAL_1e2507e7_4_k_cu_7916f4776thrust24THRUST_300001_SM_1000_NS12placeholders2_7E:
	.zero		1
	.type		_ZN34_INTERNAL_1e2507e7_4_k_cu_7916f4774cuda3std3__45__cpo7crbeginE,@object
	.size		_ZN34_INTERNAL_1e2507e7_4_k_cu_7916f4774cuda3std3__45__cpo7crbeginE,(_ZN34_INTERNAL_1e2507e7_4_k_cu_7916f4774cuda3std6ranges3__45__cpo4nextE - _ZN34_INTERNAL_1e2507e7_4_k_cu_7916f4774cuda3std3__45__cpo7crbeginE)
_ZN34_INTERNAL_1e2507e7_4_k_cu_7916f4774cuda3std3__45__cpo7crbeginE:
	.zero		1
	.type		_ZN34_INTERNAL_1e2507e7_4_k_cu_7916f4774cuda3std6ranges3__45__cpo4nextE,@object
	.size		_ZN34_INTERNAL_1e2507e7_4_k_cu_7916f4774cuda3std6ranges3__45__cpo4nextE,(_ZN34_INTERNAL_1e2507e7_4_k_cu_7916f4774cuda3std6ranges3__45__cpo4swapE - _ZN34_INTERNAL_1e2507e7_4_k_cu_7916f4774cuda3std6ranges3__45__cpo4nextE)
_ZN34_INTERNAL_1e2507e7_4_k_cu_7916f4774cuda3std6ranges3__45__cpo4nextE:
	.zero		1
	.type		_ZN34_INTERNAL_1e2507e7_4_k_cu_7916f4774cuda3std6ranges3__45__cpo4swapE,@object
	.size		_ZN34_INTERNAL_1e2507e7_4_k_cu_7916f4774cuda3std6ranges3__45__cpo4swapE,(_ZN34_INTERNAL_1e2507e7_4_k_cu_7916f4776thrust24THRUST_300001_SM_1000_NS8cuda_cub10par_nosyncE - _ZN34_INTERNAL_1e2507e7_4_k_cu_7916f4774cuda3std6ranges3__45__cpo4swapE)
_ZN34_INTERNAL_1e2507e7_4_k_cu_7916f4774cuda3std6ranges3__45__cpo4swapE:
	.zero		1
	.type		_ZN34_INTERNAL_1e2507e7_4_k_cu_7916f4776thrust24THRUST_300001_SM_1000_NS8cuda_cub10par_nosyncE,@object
	.size		_ZN34_INTERNAL_1e2507e7_4_k_cu_7916f4776thrust24THRUST_300001_SM_1000_NS8cuda_cub10par_nosyncE,(_ZN34_INTERNAL_1e2507e7_4_k_cu_7916f4776thrust24THRUST_300001_SM_1000_NS12placeholders2_9E - _ZN34_INTERNAL_1e2507e7_4_k_cu_7916f4776thrust24THRUST_300001_SM_1000_NS8cuda_cub10par_nosyncE)
_ZN34_INTERNAL_1e2507e7_4_k_cu_7916f4776thrust24THRUST_300001_SM_1000_NS8cuda_cub10par_nosyncE:
	.zero		1
	.type		_ZN34_INTERNAL_1e2507e7_4_k_cu_7916f4776thrust24THRUST_300001_SM_1000_NS12placeholders2_9E,@object
	.size		_ZN34_INTERNAL_1e2507e7_4_k_cu_7916f4776thrust24THRUST_300001_SM_1000_NS12placeholders2_9E,(_ZN34_INTERNAL_1e2507e7_4_k_cu_7916f4774cuda3std3__436_GLOBAL__N__1e2507e7_4_k_cu_7916f4776ignoreE - _ZN34_INTERNAL_1e2507e7_4_k_cu_7916f4776thrust24THRUST_300001_SM_1000_NS12placeholders2_9E)
_ZN34_INTERNAL_1e2507e7_4_k_cu_7916f4776thrust24THRUST_300001_SM_1000_NS12placeholders2_9E:
	.zero		1
	.type		_ZN34_INTERNAL_1e2507e7_4_k_cu_7916f4774cuda3std3__436_GLOBAL__N__1e2507e7_4_k_cu_7916f4776ignoreE,@object
	.size		_ZN34_INTERNAL_1e2507e7_4_k_cu_7916f4774cuda3std3__436_GLOBAL__N__1e2507e7_4_k_cu_7916f4776ignoreE,(_ZN34_INTERNAL_1e2507e7_4_k_cu_7916f4774cuda3std6ranges3__45__cpo4dataE - _ZN34_INTERNAL_1e2507e7_4_k_cu_7916f4774cuda3std3__436_GLOBAL__N__1e2507e7_4_k_cu_7916f4776ignoreE)
_ZN34_INTERNAL_1e2507e7_4_k_cu_7916f4774cuda3std3__436_GLOBAL__N__1e2507e7_4_k_cu_7916f4776ignoreE:
	.zero		1
	.type		_ZN34_INTERNAL_1e2507e7_4_k_cu_7916f4774cuda3std6ranges3__45__cpo4dataE,@object
	.size		_ZN34_INTERNAL_1e2507e7_4_k_cu_7916f4774cuda3std6ranges3__45__cpo4dataE,(_ZN34_INTERNAL_1e2507e7_4_k_cu_7916f4776thrust24THRUST_300001_SM_1000_NS12placeholders2_1E - _ZN34_INTERNAL_1e2507e7_4_k_cu_7916f4774cuda3std6ranges3__45__cpo4dataE)
_ZN34_INTERNAL_1e2507e7_4_k_cu_7916f4774cuda3std6ranges3__45__cpo4dataE:
	.zero		1
	.type		_ZN34_INTERNAL_1e2507e7_4_k_cu_7916f4776thrust24THRUST_300001_SM_1000_NS12placeholders2_1E,@object
	.size		_ZN34_INTERNAL_1e2507e7_4_k_cu_7916f4776thrust24THRUST_300001_SM_1000_NS12placeholders2_1E,(_ZN34_INTERNAL_1e2507e7_4_k_cu_7916f4774cuda3std3__45__cpo5beginE - _ZN34_INTERNAL_1e2507e7_4_k_cu_7916f4776thrust24THRUST_300001_SM_1000_NS12placeholders2_1E)
_ZN34_INTERNAL_1e2507e7_4_k_cu_7916f4776thrust24THRUST_300001_SM_1000_NS12placeholders2_1E:
	.zero		1
	.type		_ZN34_INTERNAL_1e2507e7_4_k_cu_7916f4774cuda3std3__45__cpo5beginE,@object
	.size		_ZN34_INTERNAL_1e2507e7_4_k_cu_7916f4774cuda3std3__45__cpo5beginE,(_ZN34_INTERNAL_1e2507e7_4_k_cu_7916f4774cuda3std6ranges3__45__cpo5beginE - _ZN34_INTERNAL_1e2507e7_4_k_cu_7916f4774cuda3std3__45__cpo5beginE)
_ZN34_INTERNAL_1e2507e7_4_k_cu_7916f4774cuda3std3__45__cpo5beginE:
	.zero		1
	.type		_ZN34_INTERNAL_1e2507e7_4_k_cu_7916f4774cuda3std6ranges3__45__cpo5beginE,@object
	.size		_ZN34_INTERNAL_1e2507e7_4_k_cu_7916f4774cuda3std6ranges3__45__cpo5beginE,(_ZN34_INTERNAL_1e2507e7_4_k_cu_7916f4776thrust24THRUST_300001_SM_1000_NS12placeholders2_5E - _ZN34_INTERNAL_1e2507e7_4_k_cu_7916f4774cuda3std6ranges3__45__cpo5beginE)
_ZN34_INTERNAL_1e2507e7_4_k_cu_7916f4774cuda3std6ranges3__45__cpo5beginE:
	.zero		1
	.type		_ZN34_INTERNAL_1e2507e7_4_k_cu_7916f4776thrust24THRUST_300001_SM_1000_NS12placeholders2_5E,@object
	.size		_ZN34_INTERNAL_1e2507e7_4_k_cu_7916f4776thrust24THRUST_300001_SM_1000_NS12placeholders2_5E,(_ZN34_INTERNAL_1e2507e7_4_k_cu_7916f4774cuda3std3__45__cpo6rbeginE - _ZN34_INTERNAL_1e2507e7_4_k_cu_7916f4776thrust24THRUST_300001_SM_1000_NS12placeholders2_5E)
_ZN34_INTERNAL_1e2507e7_4_k_cu_7916f4776thrust24THRUST_300001_SM_1000_NS12placeholders2_5E:
	.zero		1
	.type		_ZN34_INTERNAL_1e2507e7_4_k_cu_7916f4774cuda3std3__45__cpo6rbeginE,@object
	.size		_ZN34_INTERNAL_1e2507e7_4_k_cu_7916f4774cuda3std3__45__cpo6rbeginE,(_ZN34_INTERNAL_1e2507e7_4_k_cu_7916f4774cuda3std6ranges3__45__cpo7advanceE - _ZN34_INTERNAL_1e2507e7_4_k_cu_7916f4774cuda3std3__45__cpo6rbeginE)
_ZN34_INTERNAL_1e2507e7_4_k_cu_7916f4774cuda3std3__45__cpo6rbeginE:
	.zero		1
	.type		_ZN34_INTERNAL_1e2507e7_4_k_cu_7916f4774cuda3std6ranges3__45__cpo7advanceE,@object
	.size		_ZN34_INTERNAL_1e2507e7_4_k_cu_7916f4774cuda3std6ranges3__45__cpo7advanceE,(_ZN34_INTERNAL_1e2507e7_4_k_cu_7916f4774cuda3std3__47nulloptE - _ZN34_INTERNAL_1e2507e7_4_k_cu_7916f4774cuda3std6ranges3__45__cpo7advanceE)
_ZN34_INTERNAL_1e2507e7_4_k_cu_7916f4774cuda3std6ranges3__45__cpo7advanceE:
	.zero		1
	.type		_ZN34_INTERNAL_1e2507e7_4_k_cu_7916f4774cuda3std3__47nulloptE,@object
	.size		_ZN34_INTERNAL_1e2507e7_4_k_cu_7916f4774cuda3std3__47nulloptE,(_ZN34_INTERNAL_1e2507e7_4_k_cu_7916f4774cuda3std6ranges3__45__cpo8distanceE - _ZN34_INTERNAL_1e2507e7_4_k_cu_7916f4774cuda3std3__47nulloptE)
_ZN34_INTERNAL_1e2507e7_4_k_cu_7916f4774cuda3std3__47nulloptE:
	.zero		1
	.type		_ZN34_INTERNAL_1e2507e7_4_k_cu_7916f4774cuda3std6ranges3__45__cpo8distanceE,@object
	.size		_ZN34_INTERNAL_1e2507e7_4_k_cu_7916f4774cuda3std6ranges3__45__cpo8distanceE,(_ZN34_INTERNAL_1e2507e7_4_k_cu_7916f4776thrust24THRUST_300001_SM_1000_NS12placeholders3_10E - _ZN34_INTERNAL_1e2507e7_4_k_cu_7916f4774cuda3std6ranges3__45__cpo8distanceE)
_ZN34_INTERNAL_1e2507e7_4_k_cu_7916f4774cuda3std6ranges3__45__cpo8distanceE:
	.zero		1
	.type		_ZN34_INTERNAL_1e2507e7_4_k_cu_7916f4776thrust24THRUST_300001_SM_1000_NS12placeholders3_10E,@object
	.size		_ZN34_INTERNAL_1e2507e7_4_k_cu_7916f4776thrust24THRUST_300001_SM_1000_NS12placeholders3_10E,(_ZN34_INTERNAL_1e2507e7_4_k_cu_7916f4774cuda3std3__419piecewise_constructE - _ZN34_INTERNAL_1e2507e7_4_k_cu_7916f4776thrust24THRUST_300001_SM_1000_NS12placeholders3_10E)
_ZN34_INTERNAL_1e2507e7_4_k_cu_7916f4776thrust24THRUST_300001_SM_1000_NS12placeholders3_10E:
	.zero		1
	.type		_ZN34_INTERNAL_1e2507e7_4_k_cu_7916f4774cuda3std3__419piecewise_constructE,@object
	.size		_ZN34_INTERNAL_1e2507e7_4_k_cu_7916f4774cuda3std3__419piecewise_constructE,(_ZN34_INTERNAL_1e2507e7_4_k_cu_7916f4774cuda3std6ranges3__45__cpo5cdataE - _ZN34_INTERNAL_1e2507e7_4_k_cu_7916f4774cuda3std3__419piecewise_constructE)
_ZN34_INTERNAL_1e2507e7_4_k_cu_7916f4774cuda3std3__419piecewise_constructE:
	.zero		1
	.type		_ZN34_INTERNAL_1e2507e7_4_k_cu_7916f4774cuda3std6ranges3__45__cpo5cdataE,@object
	.size		_ZN34_INTERNAL_1e2507e7_4_k_cu_7916f4774cuda3std6ranges3__45__cpo5cdataE,(_ZN34_INTERNAL_1e2507e7_4_k_cu_7916f4776thrust24THRUST_300001_SM_1000_NS12placeholders2_2E - _ZN34_INTERNAL_1e2507e7_4_k_cu_7916f4774cuda3std6ranges3__45__cpo5cdataE)
_ZN34_INTERNAL_1e2507e7_4_k_cu_7916f4774cuda3std6ranges3__45__cpo5cdataE:
	.zero		1
	.type		_ZN34_INTERNAL_1e2507e7_4_k_cu_7916f4776thrust24THRUST_300001_SM_1000_NS12placeholders2_2E,@object
	.size		_ZN34_INTERNAL_1e2507e7_4_k_cu_7916f4776thrust24THRUST_300001_SM_1000_NS12placeholders2_2E,(_ZN34_INTERNAL_1e2507e7_4_k_cu_7916f4774cuda3std3__45__cpo3endE - _ZN34_INTERNAL_1e2507e7_4_k_cu_7916f4776thrust24THRUST_300001_SM_1000_NS12placeholders2_2E)
_ZN34_INTERNAL_1e2507e7_4_k_cu_7916f4776thrust24THRUST_300001_SM_1000_NS12placeholders2_2E:
	.zero		1
	.type		_ZN34_INTERNAL_1e2507e7_4_k_cu_7916f4774cuda3std3__45__cpo3endE,@object
	.size		_ZN34_INTERNAL_1e2507e7_4_k_cu_7916f4774cuda3std3__45__cpo3endE,(_ZN34_INTERNAL_1e2507e7_4_k_cu_7916f4774cuda3std6ranges3__45__cpo3endE - _ZN34_INTERNAL_1e2507e7_4_k_cu_7916f4774cuda3std3__45__cpo3endE)
_ZN34_INTERNAL_1e2507e7_4_k_cu_7916f4774cuda3std3__45__cpo3endE:
	.zero		1
	.type		_ZN34_INTERNAL_1e2507e7_4_k_cu_7916f4774cuda3std6ranges3__45__cpo3endE,@object
	.size		_ZN34_INTERNAL_1e2507e7_4_k_cu_7916f4774cuda3std6ranges3__45__cpo3endE,(_ZN34_INTERNAL_1e2507e7_4_k_cu_7916f4776thrust24THRUST_300001_SM_1000_NS12placeholders2_6E - _ZN34_INTERNAL_1e2507e7_4_k_cu_7916f4774cuda3std6ranges3__45__cpo3endE)
_ZN34_INTERNAL_1e2507e7_4_k_cu_7916f4774cuda3std6ranges3__45__cpo3endE:
	.zero		1
	.type		_ZN34_INTERNAL_1e2507e7_4_k_cu_7916f4776thrust24THRUST_300001_SM_1000_NS12placeholders2_6E,@object
	.size		_ZN34_INTERNAL_1e2507e7_4_k_cu_7916f4776thrust24THRUST_300001_SM_1000_NS12placeholders2_6E,(_ZN34_INTERNAL_1e2507e7_4_k_cu_7916f4774cuda3std3__45__cpo4rendE - _ZN34_INTERNAL_1e2507e7_4_k_cu_7916f4776thrust24THRUST_300001_SM_1000_NS12placeholders2_6E)
_ZN34_INTERNAL_1e2507e7_4_k_cu_7916f4776thrust24THRUST_300001_SM_1000_NS12placeholders2_6E:
	.zero		1
	.type		_ZN34_INTERNAL_1e2507e7_4_k_cu_7916f4774cuda3std3__45__cpo4rendE,@object
	.size		_ZN34_INTERNAL_1e2507e7_4_k_cu_7916f4774cuda3std3__45__cpo4rendE,(_ZN34_INTERNAL_1e2507e7_4_k_cu_7916f4774cuda3std6ranges3__45__cpo9iter_swapE - _ZN34_INTERNAL_1e2507e7_4_k_cu_7916f4774cuda3std3__45__cpo4rendE)
_ZN34_INTERNAL_1e2507e7_4_k_cu_7916f4774cuda3std3__45__cpo4rendE:
	.zero		1
	.type		_ZN34_INTERNAL_1e2507e7_4_k_cu_7916f4774cuda3std6ranges3__45__cpo9iter_swapE,@object
	.size		_ZN34_INTERNAL_1e2507e7_4_k_cu_7916f4774cuda3std6ranges3__45__cpo9iter_swapE,(_ZN34_INTERNAL_1e2507e7_4_k_cu_7916f4774cuda3std3__48unexpectE - _ZN34_INTERNAL_1e2507e7_4_k_cu_7916f4774cuda3std6ranges3__45__cpo9iter_swapE)
_ZN34_INTERNAL_1e2507e7_4_k_cu_7916f4774cuda3std6ranges3__45__cpo9iter_swapE:
	.zero		1
	.type		_ZN34_INTERNAL_1e2507e7_4_k_cu_7916f4774cuda3std3__48unexpectE,@object
	.size		_ZN34_INTERNAL_1e2507e7_4_k_cu_7916f4774cuda3std3__48unexpectE,(_ZN34_INTERNAL_1e2507e7_4_k_cu_7916f4776thrust24THRUST_300001_SM_1000_NS8cuda_cub3parE - _ZN34_INTERNAL_1e2507e7_4_k_cu_7916f4774cuda3std3__48unexpectE)
_ZN34_INTERNAL_1e2507e7_4_k_cu_7916f4774cuda3std3__48unexpectE:
	.zero		1
	.type		_ZN34_INTERNAL_1e2507e7_4_k_cu_7916f4776thrust24THRUST_300001_SM_1000_NS8cuda_cub3parE,@object
	.size		_ZN34_INTERNAL_1e2507e7_4_k_cu_7916f4776thrust24THRUST_300001_SM_1000_NS8cuda_cub3parE,(_ZN34_INTERNAL_1e2507e7_4_k_cu_7916f4776thrust24THRUST_300001_SM_1000_NS12placeholders2_4E - _ZN34_INTERNAL_1e2507e7_4_k_cu_7916f4776thrust24THRUST_300001_SM_1000_NS8cuda_cub3parE)
_ZN34_INTERNAL_1e2507e7_4_k_cu_7916f4776thrust24THRUST_300001_SM_1000_NS8cuda_cub3parE:
	.zero		1
	.type		_ZN34_INTERNAL_1e2507e7_4_k_cu_7916f4776thrust24THRUST_300001_SM_1000_NS12placeholders2_4E,@object
	.size		_ZN34_INTERNAL_1e2507e7_4_k_cu_7916f4776thrust24THRUST_300001_SM_1000_NS12placeholders2_4E,(_ZN34_INTERNAL_1e2507e7_4_k_cu_7916f4774cuda3std3__45__cpo4cendE - _ZN34_INTERNAL_1e2507e7_4_k_cu_7916f4776thrust24THRUST_300001_SM_1000_NS12placeholders2_4E)
_ZN34_INTERNAL_1e2507e7_4_k_cu_7916f4776thrust24THRUST_300001_SM_1000_NS12placeholders2_4E:
	.zero		1
	.type		_ZN34_INTERNAL_1e2507e7_4_k_cu_7916f4774cuda3std3__45__cpo4cendE,@object
	.size		_ZN34_INTERNAL_1e2507e7_4_k_cu_7916f4774cuda3std3__45__cpo4cendE,(_ZN34_INTERNAL_1e2507e7_4_k_cu_7916f4774cuda3std6ranges3__45__cpo4cendE - _ZN34_INTERNAL_1e2507e7_4_k_cu_7916f4774cuda3std3__45__cpo4cendE)
_ZN34_INTERNAL_1e2507e7_4_k_cu_7916f4774cuda3std3__45__cpo4cendE:
	.zero		1
	.type		_ZN34_INTERNAL_1e2507e7_4_k_cu_7916f4774cuda3std6ranges3__45__cpo4cendE,@object
	.size		_ZN34_INTERNAL_1e2507e7_4_k_cu_7916f4774cuda3std6ranges3__45__cpo4cendE,(_ZN34_INTERNAL_1e2507e7_4_k_cu_7916f4774cuda3std3__420unreachable_sentinelE - _ZN34_INTERNAL_1e2507e7_4_k_cu_7916f4774cuda3std6ranges3__45__cpo4cendE)
_ZN34_INTERNAL_1e2507e7_4_k_cu_7916f4774cuda3std6ranges3__45__cpo4cendE:
	.zero		1
	.type		_ZN34_INTERNAL_1e2507e7_4_k_cu_7916f4774cuda3std3__420unreachable_sentinelE,@object
	.size		_ZN34_INTERNAL_1e2507e7_4_k_cu_7916f4774cuda3std3__420unreachable_sentinelE,(_ZN34_INTERNAL_1e2507e7_4_k_cu_7916f4774cuda3std6ranges3__45__cpo5ssizeE - _ZN34_INTERNAL_1e2507e7_4_k_cu_7916f4774cuda3std3__420unreachable_sentinelE)
_ZN34_INTERNAL_1e2507e7_4_k_cu_7916f4774cuda3std3__420unreachable_sentinelE:
	.zero		1
	.type		_ZN34_INTERNAL_1e2507e7_4_k_cu_7916f4774cuda3std6ranges3__45__cpo5ssizeE,@object
	.size		_ZN34_INTERNAL_1e2507e7_4_k_cu_7916f4774cuda3std6ranges3__45__cpo5ssizeE,(_ZN34_INTERNAL_1e2507e7_4_k_cu_7916f4776thrust24THRUST_300001_SM_1000_NS12placeholders2_8E - _ZN34_INTERNAL_1e2507e7_4_k_cu_7916f4774cuda3std6ranges3__45__cpo5ssizeE)
_ZN34_INTERNAL_1e2507e7_4_k_cu_7916f4774cuda3std6ranges3__45__cpo5ssizeE:
	.zero		1
	.type		_ZN34_INTERNAL_1e2507e7_4_k_cu_7916f4776thrust24THRUST_300001_SM_1000_NS12placeholders2_8E,@object
	.size		_ZN34_INTERNAL_1e2507e7_4_k_cu_7916f4776thrust24THRUST_300001_SM_1000_NS12placeholders2_8E,(_ZN34_INTERNAL_1e2507e7_4_k_cu_7916f4774cuda3std3__45__cpo5crendE - _ZN34_INTERNAL_1e2507e7_4_k_cu_7916f4776thrust24THRUST_300001_SM_1000_NS12placeholders2_8E)
_ZN34_INTERNAL_1e2507e7_4_k_cu_7916f4776thrust24THRUST_300001_SM_1000_NS12placeholders2_8E:
	.zero		1
	.type		_ZN34_INTERNAL_1e2507e7_4_k_cu_7916f4774cuda3std3__45__cpo5crendE,@object
	.size		_ZN34_INTERNAL_1e2507e7_4_k_cu_7916f4774cuda3std3__45__cpo5crendE,(_ZN34_INTERNAL_1e2507e7_4_k_cu_7916f4774cuda3std6ranges3__45__cpo4prevE - _ZN34_INTERNAL_1e2507e7_4_k_cu_7916f4774cuda3std3__45__cpo5crendE)
_ZN34_INTERNAL_1e2507e7_4_k_cu_7916f4774cuda3std3__45__cpo5crendE:
	.zero		1
	.type		_ZN34_INTERNAL_1e2507e7_4_k_cu_7916f4774cuda3std6ranges3__45__cpo4prevE,@object
	.size		_ZN34_INTERNAL_1e2507e7_4_k_cu_7916f4774cuda3std6ranges3__45__cpo4prevE,(_ZN34_INTERNAL_1e2507e7_4_k_cu_7916f4774cuda3std6ranges3__45__cpo9iter_moveE - _ZN34_INTERNAL_1e2507e7_4_k_cu_7916f4774cuda3std6ranges3__45__cpo4prevE)
_ZN34_INTERNAL_1e2507e7_4_k_cu_7916f4774cuda3std6ranges3__45__cpo4prevE:
	.zero		1
	.type		_ZN34_INTERNAL_1e2507e7_4_k_cu_7916f4774cuda3std6ranges3__45__cpo9iter_moveE,@object
	.size		_ZN34_INTERNAL_1e2507e7_4_k_cu_7916f4774cuda3std6ranges3__45__cpo9iter_moveE,(_ZN34_INTERNAL_1e2507e7_4_k_cu_7916f4776thrust24THRUST_300001_SM_1000_NS6system6detail10sequential3seqE - _ZN34_INTERNAL_1e2507e7_4_k_cu_7916f4774cuda3std6ranges3__45__cpo9iter_moveE)
_ZN34_INTERNAL_1e2507e7_4_k_cu_7916f4774cuda3std6ranges3__45__cpo9iter_moveE:
	.zero		1
	.type		_ZN34_INTERNAL_1e2507e7_4_k_cu_7916f4776thrust24THRUST_300001_SM_1000_NS6system6detail10sequential3seqE,@object
	.size		_ZN34_INTERNAL_1e2507e7_4_k_cu_7916f4776thrust24THRUST_300001_SM_1000_NS6system6detail10sequential3seqE,(.L_31 - _ZN34_INTERNAL_1e2507e7_4_k_cu_7916f4776thrust24THRUST_300001_SM_1000_NS6system6detail10sequential3seqE)
_ZN34_INTERNAL_1e2507e7_4_k_cu_7916f4776thrust24THRUST_300001_SM_1000_NS6system6detail10sequential3seqE:
	.zero		1
.L_31:


//--------------------- .nv.shared._ZN3cub18CUB_300001_SM_10006detail4scan16DeviceScanKernelINS2_10policy_hubIiiijN4cuda3std3__44plusIvEEE10Policy1000EN6thrust24THRUST_300001_SM_1000_NS10device_ptrIiEESF_NS0_13ScanTileStateIiLb1EEES9_NS0_8NullTypeEjiLb0ESI_EEvT0_T1_T2_iT3_T4_T5_ --------------------------
	.section	.nv.shared._ZN3cub18CUB_300001_SM_10006detail4scan16DeviceScanKernelINS2_10policy_hubIiiijN4cuda3std3__44plusIvEEE10Policy1000EN6thrust24THRUST_300001_SM_1000_NS10device_ptrIiEESF_NS0_13ScanTileStateIiLb1EEES9_NS0_8NullTypeEjiLb0ESI_EEvT0_T1_T2_iT3_T4_T5_,"aw",@nobits
	.sectionflags	@""
	.align	16
.nv.shared._ZN3cub18CUB_300001_SM_10006detail4scan16DeviceScanKernelINS2_10policy_hubIiiijN4cuda3std3__44plusIvEEE10Policy1000EN6thrust24THRUST_300001_SM_1000_NS10device_ptrIiEESF_NS0_13ScanTileStateIiLb1EEES9_NS0_8NullTypeEjiLb0ESI_EEvT0_T1_T2_iT3_T4_T5_:
	.zero		34832


//--------------------- .nv.constant0._ZN3cub18CUB_300001_SM_10006detail4scan16DeviceScanKernelINS2_10policy_hubIiiimN4cuda3std3__44plusIvEEE10Policy1000EN6thrust24THRUST_300001_SM_1000_NS10device_ptrIiEESF_NS0_13ScanTileStateIiLb1EEES9_NS0_8NullTypeEmiLb0ESI_EEvT0_T1_T2_iT3_T4_T5_ --------------------------
	.section	.nv.constant0._ZN3cub18CUB_300001_SM_10006detail4scan16DeviceScanKernelINS2_10policy_hubIiiimN4cuda3std3__44plusIvEEE10Policy1000EN6thrust24THRUST_300001_SM_1000_NS10device_ptrIiEESF_NS0_13ScanTileStateIiLb1EEES9_NS0_8NullTypeEmiLb0ESI_EEvT0_T1_T2_iT3_T4_T5_,"a",@progbits
	.sectionflags	@""
	.align	4
.nv.constant0._ZN3cub18CUB_300001_SM_10006detail4scan16DeviceScanKernelINS2_10policy_hubIiiimN4cuda3std3__44plusIvEEE10Policy1000EN6thrust24THRUST_300001_SM_1000_NS10device_ptrIiEESF_NS0_13ScanTileStateIiLb1EEES9_NS0_8NullTypeEmiLb0ESI_EEvT0_T1_T2_iT3_T4_T5_:
	.zero		936


//--------------------- .nv.constant0._ZN3cub18CUB_300001_SM_10006detail4scan16DeviceScanKernelINS2_10policy_hubIiiijN4cuda3std3__44plusIvEEE10Policy1000EN6thrust24THRUST_300001_SM_1000_NS10device_ptrIiEESF_NS0_13ScanTileStateIiLb1EEES9_NS0_8NullTypeEjiLb0ESI_EEvT0_T1_T2_iT3_T4_T5_ --------------------------
	.section	.nv.constant0._ZN3cub18CUB_300001_SM_10006detail4scan16DeviceScanKernelINS2_10policy_hubIiiijN4cuda3std3__44plusIvEEE10Policy1000EN6thrust24THRUST_300001_SM_1000_NS10device_ptrIiEESF_NS0_13ScanTileStateIiLb1EEES9_NS0_8NullTypeEjiLb0ESI_EEvT0_T1_T2_iT3_T4_T5_,"a",@progbits
	.sectionflags	@""
	.align	4
.nv.constant0._ZN3cub18CUB_300001_SM_10006detail4scan16DeviceScanKernelINS2_10policy_hubIiiijN4cuda3std3__44plusIvEEE10Policy1000EN6thrust24THRUST_300001_SM_1000_NS10device_ptrIiEESF_NS0_13ScanTileStateIiLb1EEES9_NS0_8NullTypeEjiLb0ESI_EEvT0_T1_T2_iT3_T4_T5_:
	.zero		932


//--------------------- .nv.constant0._ZN3cub18CUB_300001_SM_10006detail4scan20DeviceScanInitKernelINS0_13ScanTileStateIiLb1EEEEEvT_i --------------------------
	.section	.nv.constant0._ZN3cub18CUB_300001_SM_10006detail4scan20DeviceScanInitKernelINS0_13ScanTileStateIiLb1EEEEEvT_i,"a",@progbits
	.sectionflags	@""
	.align	4
.nv.constant0._ZN3cub18CUB_300001_SM_10006detail4scan20DeviceScanInitKernelINS0_13ScanTileStateIiLb1EEEEEvT_i:
	.zero		908


//--------------------- .nv.constant0._ZN3cub18CUB_300001_SM_10006detail11EmptyKernelIvEEvv --------------------------
	.section	.nv.constant0._ZN3cub18CUB_300001_SM_10006detail11EmptyKernelIvEEvv,"a",@progbits
	.sectionflags	@""
	.align	4
.nv.constant0._ZN3cub18CUB_300001_SM_10006detail11EmptyKernelIvEEvv:
	.zero		896


//--------------------- .nv.constant0._Z19array_sort_shuffledPiS_S_S_i --------------------------
	.section	.nv.constant0._Z19array_sort_shuffledPiS_S_S_i,"a",@progbits
	.sectionflags	@""
	.align	4
.nv.constant0._Z19array_sort_shuffledPiS_S_S_i:
	.zero		932


//--------------------- .nv.constant0._Z20bitextract_arraycopyPiS_iiS_ --------------------------
	.section	.nv.constant0._Z20bitextract_arraycopyPiS_iiS_,"a",@progbits
	.sectionflags	@""
	.align	4
.nv.constant0._Z20bitextract_arraycopyPiS_iiS_:
	.zero		928


//--------------------- SYMBOLS --------------------------

	.type		.nv.reservedSmem.offset0,@object
	.size		.nv.reservedSmem.offset0,0x4
	.type		.nv.reservedSmem.cap,@object
	.size		.nv.reservedSmem.cap,0x4
